	.target	sm_90a

	.elftype	@"ET_EXEC"


//--------------------- .note.nv.tkinfo           --------------------------
	.section	.note.nv.tkinfo,"",@"SHT_NOTE"
	.sectionflags	@"SHF_NOTE_NV_TKINFO"
	.tkinfo
        /*0018*/ 	.word	0x00000002
        /*0030*/ 	.string	""
        /*0030*/ 	.string	"ptxas"
        /*0030*/ 	.string	"Cuda compilation tools, release 13.0, V13.0.88"
        /*0030*/ 	.string	"Build cuda_13.0.r13.0/compiler.36424714_0"
        /*0030*/ 	.string	"-arch sm_90a -m 64 "



//--------------------- .note.nv.cuinfo           --------------------------
	.section	.note.nv.cuinfo,"",@"SHT_NOTE"
	.sectionflags	@"SHF_NOTE_NV_CUINFO"
        /*0018*/ 	.short	0x0002
        /*001a*/ 	.short	0x005a
        /*001c*/ 	.short	0x0082
	.zero		2


//--------------------- .nv.info                  --------------------------
	.section	.nv.info,"",@"SHT_CUDA_INFO"
	.align	4


	//----- nvinfo : EIATTR_REGCOUNT
	.align		4
        /*0000*/ 	.byte	0x04, 0x2f
        /*0002*/ 	.short	(.L_15 - .L_14)
	.align		4
.L_14:
        /*0004*/ 	.word	index@(_ZN7cutlass13device_kernelINS_4fmha6kernel28FmhaKernelTmaWarpSpecializedINS1_10collective30FmhaMainloopTmaWarpSpecializedINS_12float_e4m3_tEffN4cute5tupleIJNS7_1CILi128EEENS9_ILi64EEENS9_ILi32EEEEEENS8_IJiNS9_ILi1EEENS8_IJiiEEEEEESG_NS8_IJSE_iSF_EEENS4_13DefaultFusionEJEEENS4_15FmhaFwdEpilogueIS6_fNS8_IJSB_SC_SB_EEEEENS2_23IndividualTileSchedulerEJEEEEEvNT_6ParamsE)
        /*0008*/ 	.word	0x000000a8


	//----- nvinfo : EIATTR_FRAME_SIZE
	.align		4
.L_15:
        /*000c*/ 	.byte	0x04, 0x11
        /*000e*/ 	.short	(.L_17 - .L_16)
	.align		4
.L_16:
        /*0010*/ 	.word	index@($__internal_0_$__cuda_sm20_rcp_rn_f32_slowpath)
        /*0014*/ 	.word	0x00000000


	//----- nvinfo : EIATTR_FRAME_SIZE
	.align		4
.L_17:
        /*0018*/ 	.byte	0x04, 0x11
        /*001a*/ 	.short	(.L_19 - .L_18)
	.align		4
.L_18:
        /*001c*/ 	.word	index@(_ZN7cutlass13device_kernelINS_4fmha6kernel28FmhaKernelTmaWarpSpecializedINS1_10collective30FmhaMainloopTmaWarpSpecializedINS_12float_e4m3_tEffN4cute5tupleIJNS7_1CILi128EEENS9_ILi64EEENS9_ILi32EEEEEENS8_IJiNS9_ILi1EEENS8_IJiiEEEEEESG_NS8_IJSE_iSF_EEENS4_13DefaultFusionEJEEENS4_15FmhaFwdEpilogueIS6_fNS8_IJSB_SC_SB_EEEEENS2_23IndividualTileSchedulerEJEEEEEvNT_6ParamsE)
        /*0020*/ 	.word	0x00000000


	//----- nvinfo : EIATTR_MIN_STACK_SIZE
	.align		4
.L_19:
        /*0024*/ 	.byte	0x04, 0x12
        /*0026*/ 	.short	(.L_21 - .L_20)
	.align		4
.L_20:
        /*0028*/ 	.word	index@(_ZN7cutlass13device_kernelINS_4fmha6kernel28FmhaKernelTmaWarpSpecializedINS1_10collective30FmhaMainloopTmaWarpSpecializedINS_12float_e4m3_tEffN4cute5tupleIJNS7_1CILi128EEENS9_ILi64EEENS9_ILi32EEEEEENS8_IJiNS9_ILi1EEENS8_IJiiEEEEEESG_NS8_IJSE_iSF_EEENS4_13DefaultFusionEJEEENS4_15FmhaFwdEpilogueIS6_fNS8_IJSB_SC_SB_EEEEENS2_23IndividualTileSchedulerEJEEEEEvNT_6ParamsE)
        /*002c*/ 	.word	0x00000000
.L_21:


//--------------------- .nv.compat                --------------------------
	.section	.nv.compat,"",@"SHT_CUDA_COMPAT_INFO"
	.align	4
        /*0000*/ 	.byte	0x02, 0x09, 0x01, 0x00, 0x02, 0x02, 0x04, 0x00, 0x02, 0x05, 0x05, 0x00, 0x03, 0x07, 0x01, 0x01
        /*0010*/ 	.byte	0x02, 0x03, 0x01, 0x00, 0x02, 0x06, 0x01, 0x00, 0x04, 0x0b, 0x08, 0x00, 0x00, 0x00, 0x00, 0x00
        /*0020*/ 	.byte	0x00, 0x00, 0x00, 0x00


//--------------------- .nv.info._ZN7cutlass13device_kernelINS_4fmha6kernel28FmhaKernelTmaWarpSpecializedINS1_10collective30FmhaMainloopTmaWarpSpecializedINS_12float_e4m3_tEffN4cute5tupleIJNS7_1CILi128EEENS9_ILi64EEENS9_ILi32EEEEEENS8_IJiNS9_ILi1EEENS8_IJiiEEEEEESG_NS8_IJSE_iSF_EEENS4_13DefaultFusionEJEEENS4_15FmhaFwdEpilogueIS6_fNS8_IJSB_SC_SB_EEEEENS2_23IndividualTileSchedulerEJEEEEEvNT_6ParamsE --------------------------
	.section	.nv.info._ZN7cutlass13device_kernelINS_4fmha6kernel28FmhaKernelTmaWarpSpecializedINS1_10collective30FmhaMainloopTmaWarpSpecializedINS_12float_e4m3_tEffN4cute5tupleIJNS7_1CILi128EEENS9_ILi64EEENS9_ILi32EEEEEENS8_IJiNS9_ILi1EEENS8_IJiiEEEEEESG_NS8_IJSE_iSF_EEENS4_13DefaultFusionEJEEENS4_15FmhaFwdEpilogueIS6_fNS8_IJSB_SC_SB_EEEEENS2_23IndividualTileSchedulerEJEEEEEvNT_6ParamsE,"",@"SHT_CUDA_INFO"
	.sectionflags	@""
	.align	4


	//----- nvinfo : EIATTR_CUDA_API_VERSION
	.align		4
        /*0000*/ 	.byte	0x04, 0x37
        /*0002*/ 	.short	(.L_23 - .L_22)
.L_22:
        /*0004*/ 	.word	0x00000082


	//----- nvinfo : EIATTR_KPARAM_INFO
	.align		4
.L_23:
        /*0008*/ 	.byte	0x04, 0x17
        /*000a*/ 	.short	(.L_25 - .L_24)
.L_24:
        /*000c*/ 	.word	0x00000000
        /*0010*/ 	.short	0x0000
        /*0012*/ 	.short	0x0070
        /*0014*/ 	.byte	0x00, 0xf0, 0x01, 0x20


	//----- nvinfo : EIATTR_SPARSE_MMA_MASK
	.align		4
.L_25:
        /*0018*/ 	.byte	0x03, 0x50
        /*001a*/ 	.short	0x0000


	//----- nvinfo : EIATTR_MAXREG_COUNT
	.align		4
        /*001c*/ 	.byte	0x03, 0x1b
        /*001e*/ 	.short	0x00a8


	//----- nvinfo : EIATTR_NUM_BARRIERS
	.align		4
        /*0020*/ 	.byte	0x02, 0x4c
        /*0022*/ 	.byte	0x02
	.zero		1


	//----- nvinfo : EIATTR_EXTERNS
	.align		4
        /*0024*/ 	.byte	0x04, 0x0f
        /*0026*/ 	.short	(.L_27 - .L_26)


	//   ....[0]....
	.align		4
.L_26:
        /*0028*/ 	.word	index@(__assertfail)


	//----- nvinfo : EIATTR_MERCURY_ISA_VERSION
	.align		4
.L_27:
        /*002c*/ 	.byte	0x03, 0x5f
        /*002e*/ 	.short	0x0101


	//----- nvinfo : EIATTR_INT_WARP_WIDE_INSTR_OFFSETS
	.align		4
        /*0030*/ 	.byte	0x04, 0x31
        /*0032*/ 	.short	(.L_29 - .L_28)


	//   ....[0]....
.L_28:
        /*0034*/ 	.word	0x000006f0


	//   ....[1]....
        /*0038*/ 	.word	0x00000700


	//   ....[2]....
        /*003c*/ 	.word	0x00000710


	//   ....[3]....
        /*0040*/ 	.word	0x00000720


	//   ....[4]....
        /*0044*/ 	.word	0x00000790


	//----- nvinfo : EIATTR_COOP_GROUP_MASK_REGIDS
	.align		4
.L_29:
        /*0048*/ 	.byte	0x04, 0x29
        /*004a*/ 	.short	(.L_31 - .L_30)


	//   ....[0]....
.L_30:
        /*004c*/ 	.word	0xffffffff


	//   ....[1]....
        /*0050*/ 	.word	0xffffffff


	//   ....[2]....
        /*0054*/ 	.word	0xffffffff


	//   ....[3]....
        /*0058*/ 	.word	0xffffffff


	//   ....[4]....
        /*005c*/ 	.word	0xffffffff


	//   ....[5]....
        /*0060*/ 	.word	0xffffffff


	//   ....[6]....
        /*0064*/ 	.word	0xffffffff


	//   ....[7]....
        /*0068*/ 	.word	0xffffffff


	//   ....[8]....
        /*006c*/ 	.word	0xffffffff


	//   ....[9]....
        /*0070*/ 	.word	0xffffffff


	//   ....[10]....
        /*0074*/ 	.word	0xffffffff


	//   ....[11]....
        /*0078*/ 	.word	0xffffffff


	//   ....[12]....
        /*007c*/ 	.word	0xffffffff


	//   ....[13]....
        /*0080*/ 	.word	0xffffffff


	//   ....[14]....
        /*0084*/ 	.word	0xffffffff


	//   ....[15]....
        /*0088*/ 	.word	0xffffffff


	//   ....[16]....
        /*008c*/ 	.word	0xffffffff


	//   ....[17]....
        /*0090*/ 	.word	0xffffffff


	//   ....[18]....
        /*0094*/ 	.word	0xffffffff


	//   ....[19]....
        /*0098*/ 	.word	0xffffffff


	//   ....[20]....
        /*009c*/ 	.word	0xffffffff


	//   ....[21]....
        /*00a0*/ 	.word	0xffffffff


	//   ....[22]....
        /*00a4*/ 	.word	0xffffffff


	//   ....[23]....
        /*00a8*/ 	.word	0xffffffff


	//   ....[24]....
        /*00ac*/ 	.word	0xffffffff


	//   ....[25]....
        /*00b0*/ 	.word	0xffffffff


	//   ....[26]....
        /*00b4*/ 	.word	0xffffffff


	//   ....[27]....
        /*00b8*/ 	.word	0xffffffff


	//   ....[28]....
        /*00bc*/ 	.word	0xffffffff


	//   ....[29]....
        /*00c0*/ 	.word	0xffffffff


	//   ....[30]....
        /*00c4*/ 	.word	0xffffffff


	//   ....[31]....
        /*00c8*/ 	.word	0xffffffff


	//   ....[32]....
        /*00cc*/ 	.word	0xffffffff


	//   ....[33]....
        /*00d0*/ 	.word	0xffffffff


	//----- nvinfo : EIATTR_COOP_GROUP_INSTR_OFFSETS
	.align		4
.L_31:
        /*00d4*/ 	.byte	0x04, 0x28
        /*00d6*/ 	.short	(.L_33 - .L_32)


	//   ....[0]....
.L_32:
        /*00d8*/ 	.word	0x00000050


	//   ....[1]....
        /*00dc*/ 	.word	0x00000080


	//   ....[2]....
        /*00e0*/ 	.word	0x000001b0


	//   ....[3]....
        /*00e4*/ 	.word	0x00000370


	//   ....[4]....
        /*00e8*/ 	.word	0x00000530


	//   ....[5]....
        /*00ec*/ 	.word	0x00000690


	//   ....[6]....
        /*00f0*/ 	.word	0x00000fe0


	//   ....[7]....
        /*00f4*/ 	.word	0x00001010


	//   ....[8]....
        /*00f8*/ 	.word	0x00001260


	//   ....[9]....
        /*00fc*/ 	.word	0x000013f0


	//   ....[10]....
        /*0100*/ 	.word	0x000024f0


	//   ....[11]....
        /*0104*/ 	.word	0x00002520


	//   ....[12]....
        /*0108*/ 	.word	0x00002530


	//   ....[13]....
        /*010c*/ 	.word	0x00002540


	//   ....[14]....
        /*0110*/ 	.word	0x00002550


	//   ....[15]....
        /*0114*/ 	.word	0x00002560


	//   ....[16]....
        /*0118*/ 	.word	0x00002570


	//   ....[17]....
        /*011c*/ 	.word	0x00002580


	//   ....[18]....
        /*0120*/ 	.word	0x00002b00


	//   ....[19]....
        /*0124*/ 	.word	0x00002b30


	//   ....[20]....
        /*0128*/ 	.word	0x00002dd0


	//   ....[21]....
        /*012c*/ 	.word	0x00002ec0


	//   ....[22]....
        /*0130*/ 	.word	0x00003fd0


	//   ....[23]....
        /*0134*/ 	.word	0x00004010


	//   ....[24]....
        /*0138*/ 	.word	0x00004050


	//   ....[25]....
        /*013c*/ 	.word	0x00004090


	//   ....[26]....
        /*0140*/ 	.word	0x000040d0


	//   ....[27]....
        /*0144*/ 	.word	0x00004110


	//   ....[28]....
        /*0148*/ 	.word	0x00004150


	//   ....[29]....
        /*014c*/ 	.word	0x00004190


	//   ....[30]....
        /*0150*/ 	.word	0x00004570


	//   ....[31]....
        /*0154*/ 	.word	0x000045a0


	//   ....[32]....
        /*0158*/ 	.word	0x000045f0


	//   ....[33]....
        /*015c*/ 	.word	0x00004600


	//----- nvinfo : EIATTR_REG_RECONFIG
	.align		4
.L_33:
        /*0160*/ 	.byte	0x01, 0x54
	.zero		2


	//----- nvinfo : EIATTR_SYSCALL_OFFSETS
	.align		4
        /*0164*/ 	.byte	0x04, 0x46
        /*0166*/ 	.short	(.L_35 - .L_34)


	//   ....[0]....
.L_34:
        /*0168*/ 	.word	0x00004ee0


	//   ....[1]....
        /*016c*/ 	.word	0x00005040


	//----- nvinfo : EIATTR_MBARRIER_INSTR_OFFSETS
	.align		4
.L_35:
        /*0170*/ 	.byte	0x04, 0x39
        /*0172*/ 	.short	(.L_37 - .L_36)


	//   ....[0]....
.L_36:
        /*0174*/ 	.word	0x00000320
        /*0178*/ 	.word	0x000000ff
        /*017c*/ 	.word	0x00003850
        /*0180*/ 	.short	0x0100
        /*0182*/ 	.byte	0x0b
	.zero		1


	//   ....[1]....
        /*0184*/ 	.word	0x00000330
        /*0188*/ 	.word	0x000000ff
        /*018c*/ 	.word	0x00003860
        /*0190*/ 	.short	0x0100
        /*0192*/ 	.byte	0x0b
	.zero		1


	//   ....[2]....
        /*0194*/ 	.word	0x00000340
        /*0198*/ 	.word	0x000000ff
        /*019c*/ 	.word	0x00003858
        /*01a0*/ 	.short	0x0100
        /*01a2*/ 	.byte	0x0b
	.zero		1


	//   ....[3]....
        /*01a4*/ 	.word	0x00000350
        /*01a8*/ 	.word	0x000000ff
        /*01ac*/ 	.word	0x00003868
        /*01b0*/ 	.short	0x0100
        /*01b2*/ 	.byte	0x0b
	.zero		1


	//   ....[4]....
        /*01b4*/ 	.word	0x00000480
        /*01b8*/ 	.word	0x000000ff
        /*01bc*/ 	.word	0x00003800
        /*01c0*/ 	.short	0x0100
        /*01c2*/ 	.byte	0x0b
	.zero		1


	//   ....[5]....
        /*01c4*/ 	.word	0x00000490
        /*01c8*/ 	.word	0x000000ff
        /*01cc*/ 	.word	0x00003828
        /*01d0*/ 	.short	0x0100
        /*01d2*/ 	.byte	0x0b
	.zero		1


	//   ....[6]....
        /*01d4*/ 	.word	0x000004a0
        /*01d8*/ 	.word	0x000000ff
        /*01dc*/ 	.word	0x00003808
        /*01e0*/ 	.short	0x0100
        /*01e2*/ 	.byte	0x0b
	.zero		1


	//   ....[7]....
        /*01e4*/ 	.word	0x000004b0
        /*01e8*/ 	.word	0x000000ff
        /*01ec*/ 	.word	0x00003830
        /*01f0*/ 	.short	0x0100
        /*01f2*/ 	.byte	0x0b
	.zero		1


	//   ....[8]....
        /*01f4*/ 	.word	0x000004c0
        /*01f8*/ 	.word	0x000000ff
        /*01fc*/ 	.word	0x00003810
        /*0200*/ 	.short	0x0100
        /*0202*/ 	.byte	0x0b
	.zero		1


	//   ....[9]....
        /*0204*/ 	.word	0x000004d0
        /*0208*/ 	.word	0x000000ff
        /*020c*/ 	.word	0x00003838
        /*0210*/ 	.short	0x0100
        /*0212*/ 	.byte	0x0b
	.zero		1


	//   ....[10]....
        /*0214*/ 	.word	0x000004e0
        /*0218*/ 	.word	0x000000ff
        /*021c*/ 	.word	0x00003818
        /*0220*/ 	.short	0x0100
        /*0222*/ 	.byte	0x0b
	.zero		1


	//   ....[11]....
        /*0224*/ 	.word	0x000004f0
        /*0228*/ 	.word	0x000000ff
        /*022c*/ 	.word	0x00003840
        /*0230*/ 	.short	0x0100
        /*0232*/ 	.byte	0x0b
	.zero		1


	//   ....[12]....
        /*0234*/ 	.word	0x00000500
        /*0238*/ 	.word	0x000000ff
        /*023c*/ 	.word	0x00003820
        /*0240*/ 	.short	0x0100
        /*0242*/ 	.byte	0x0b
	.zero		1


	//   ....[13]....
        /*0244*/ 	.word	0x00000510
        /*0248*/ 	.word	0x000000ff
        /*024c*/ 	.word	0x00003848
        /*0250*/ 	.short	0x0100
        /*0252*/ 	.byte	0x0b
	.zero		1


	//   ....[14]....
        /*0254*/ 	.word	0x00000640
        /*0258*/ 	.word	0x000000ff
        /*025c*/ 	.word	0x00003870
        /*0260*/ 	.short	0x0100
        /*0262*/ 	.byte	0x0b
	.zero		1


	//   ....[15]....
        /*0264*/ 	.word	0x00000650
        /*0268*/ 	.word	0x000000ff
        /*026c*/ 	.word	0x00003880
        /*0270*/ 	.short	0x0100
        /*0272*/ 	.byte	0x0b
	.zero		1


	//   ....[16]....
        /*0274*/ 	.word	0x00000660
        /*0278*/ 	.word	0x000000ff
        /*027c*/ 	.word	0x00003878
        /*0280*/ 	.short	0x0100
        /*0282*/ 	.byte	0x0b
	.zero		1


	//   ....[17]....
        /*0284*/ 	.word	0x00000670
        /*0288*/ 	.word	0x000000ff
        /*028c*/ 	.word	0x00003888
        /*0290*/ 	.short	0x0100
        /*0292*/ 	.byte	0x0b
	.zero		1


	//   ....[18]....
        /*0294*/ 	.word	0x000007b0
        /*0298*/ 	.word	0x000000ff
        /*029c*/ 	.word	0x00003890
        /*02a0*/ 	.short	0x0100
        /*02a2*/ 	.byte	0x08
	.zero		1


	//   ....[19]....
        /*02a4*/ 	.word	0x000007c0
        /*02a8*/ 	.word	0x000000ff
        /*02ac*/ 	.word	0x00003898
        /*02b0*/ 	.short	0x0100
        /*02b2*/ 	.byte	0x08
	.zero		1


	//   ....[20]....
        /*02b4*/ 	.word	0x000007d0
        /*02b8*/ 	.word	0x000000ff
        /*02bc*/ 	.word	0x000038a0
        /*02c0*/ 	.short	0x0100
        /*02c2*/ 	.byte	0x08
	.zero		1


	//   ....[21]....
        /*02c4*/ 	.word	0x000007e0
        /*02c8*/ 	.word	0x000000ff
        /*02cc*/ 	.word	0x000038a8
        /*02d0*/ 	.short	0x0100
        /*02d2*/ 	.byte	0x08
	.zero		1


	//   ....[22]....
        /*02d4*/ 	.word	0x000008e0
        /*02d8*/ 	.word	0x000000ff
        /*02dc*/ 	.word	0x000038c0
        /*02e0*/ 	.short	0x0100
        /*02e2*/ 	.byte	0x0b
	.zero		1


	//   ....[23]....
        /*02e4*/ 	.word	0x000008f0
        /*02e8*/ 	.word	0x000000ff
        /*02ec*/ 	.word	0x000038c8
        /*02f0*/ 	.short	0x0100
        /*02f2*/ 	.byte	0x0b
	.zero		1


	//   ....[24]....
        /*02f4*/ 	.word	0x00000cf0
        /*02f8*/ 	.word	0x000000ff
        /*02fc*/ 	.word	0x00003850
        /*0300*/ 	.short	0x010a
        /*0302*/ 	.byte	0x06
	.zero		1


	//   ....[25]....
        /*0304*/ 	.word	0x00000d60
        /*0308*/ 	.word	0x000000ff
        /*030c*/ 	.word	0x00003800
        /*0310*/ 	.short	0x010a
        /*0312*/ 	.byte	0x25
	.zero		1


	//   ....[26]....
        /*0314*/ 	.word	0x00000dd0
        /*0318*/ 	.word	0x000000ff
        /*031c*/ 	.word	0x00000000
        /*0320*/ 	.short	0x010a
        /*0322*/ 	.byte	0x0a
	.zero		1


	//   ....[27]....
        /*0324*/ 	.word	0x000018a0
        /*0328*/ 	.word	0x00000009
        /*032c*/ 	.word	0x00000000
        /*0330*/ 	.short	0x0101
        /*0332*/ 	.byte	0x09
	.zero		1


	//   ....[28]....
        /*0334*/ 	.word	0x00002650
        /*0338*/ 	.word	0x000000ff
        /*033c*/ 	.word	0x00003808
        /*0340*/ 	.short	0x010a
        /*0342*/ 	.byte	0x25
	.zero		1


	//   ....[29]....
        /*0344*/ 	.word	0x00002790
        /*0348*/ 	.word	0x000000ff
        /*034c*/ 	.word	0x00000000
        /*0350*/ 	.short	0x0101
        /*0352*/ 	.byte	0x06
	.zero		1


	//   ....[30]....
        /*0354*/ 	.word	0x000028f0
        /*0358*/ 	.word	0x000000ff
        /*035c*/ 	.word	0x00003800
        /*0360*/ 	.short	0x010a
        /*0362*/ 	.byte	0x06
	.zero		1


	//   ....[31]....
        /*0364*/ 	.word	0x000040c0
        /*0368*/ 	.word	0x000000ff
        /*036c*/ 	.word	0x00003800
        /*0370*/ 	.short	0x010a
        /*0372*/ 	.byte	0x06
	.zero		1


	//   ....[32]....
        /*0374*/ 	.word	0x000042b0
        /*0378*/ 	.word	0x000000ff
        /*037c*/ 	.word	0x00003800
        /*0380*/ 	.short	0x010a
        /*0382*/ 	.byte	0x06
	.zero		1


	//   ....[33]....
        /*0384*/ 	.word	0x000043c0
        /*0388*/ 	.word	0x000000ff
        /*038c*/ 	.word	0x00000000
        /*0390*/ 	.short	0x0101
        /*0392*/ 	.byte	0x06
	.zero		1


	//   ....[34]....
        /*0394*/ 	.word	0x00004470
        /*0398*/ 	.word	0x000000ff
        /*039c*/ 	.word	0x00000000
        /*03a0*/ 	.short	0x0101
        /*03a2*/ 	.byte	0x06
	.zero		1


	//   ....[35]....
        /*03a4*/ 	.word	0x00004a90
        /*03a8*/ 	.word	0x000000ff
        /*03ac*/ 	.word	0x00003898
        /*03b0*/ 	.short	0x010a
        /*03b2*/ 	.byte	0x04
	.zero		1


	//   ....[36]....
        /*03b4*/ 	.word	0x00005580
        /*03b8*/ 	.word	0x00000000
        /*03bc*/ 	.word	0x00003890
        /*03c0*/ 	.short	0x0101
        /*03c2*/ 	.byte	0x25
	.zero		1


	//   ....[37]....
        /*03c4*/ 	.word	0x000056d0
        /*03c8*/ 	.word	0x00000004
        /*03cc*/ 	.word	0x00003860
        /*03d0*/ 	.short	0x010a
        /*03d2*/ 	.byte	0x3f
	.zero		1


	//   ....[38]....
        /*03d4*/ 	.word	0x00005930
        /*03d8*/ 	.word	0x00000002
        /*03dc*/ 	.word	0x00003828
        /*03e0*/ 	.short	0x010a
        /*03e2*/ 	.byte	0x3f
	.zero		1


	//   ....[39]....
        /*03e4*/ 	.word	0x00005b70
        /*03e8*/ 	.word	0x00000005
        /*03ec*/ 	.word	0x00003860
        /*03f0*/ 	.short	0x010a
        /*03f2*/ 	.byte	0x3f
	.zero		1


	//   ....[40]....
        /*03f4*/ 	.word	0x00005de0
        /*03f8*/ 	.word	0x00000004
        /*03fc*/ 	.word	0x00003828
        /*0400*/ 	.short	0x010a
        /*0402*/ 	.byte	0x3f
	.zero		1


	//   ....[41]....
        /*0404*/ 	.word	0x00006110
        /*0408*/ 	.word	0x00000006
        /*040c*/ 	.word	0x00003828
        /*0410*/ 	.short	0x010a
        /*0412*/ 	.byte	0x3f
	.zero		1


	//   ....[42]....
        /*0414*/ 	.word	0x00006380
        /*0418*/ 	.word	0x00000006
        /*041c*/ 	.word	0x00003828
        /*0420*/ 	.short	0x010a
        /*0422*/ 	.byte	0x3f
	.zero		1


	//   ....[43]....
        /*0424*/ 	.word	0x000065e0
        /*0428*/ 	.word	0x00000003
        /*042c*/ 	.word	0x00003850
        /*0430*/ 	.short	0x010a
        /*0432*/ 	.byte	0x3f
	.zero		1


	//   ....[44]....
        /*0434*/ 	.word	0x00006640
        /*0438*/ 	.word	0x00000003
        /*043c*/ 	.word	0x00003800
        /*0440*/ 	.short	0x010a
        /*0442*/ 	.byte	0x3f
	.zero		1


	//   ....[45]....
        /*0444*/ 	.word	0x000066a0
        /*0448*/ 	.word	0x00000004
        /*044c*/ 	.word	0x00000000
        /*0450*/ 	.short	0x010a
        /*0452*/ 	.byte	0x3f
	.zero		1


	//   ....[46]....
        /*0454*/ 	.word	0x00006700
        /*0458*/ 	.word	0x00000009
        /*045c*/ 	.word	0x00003808
        /*0460*/ 	.short	0x010a
        /*0462*/ 	.byte	0x3f
	.zero		1


	//   ....[47]....
        /*0464*/ 	.word	0x00006760
        /*0468*/ 	.word	0x00000004
        /*046c*/ 	.word	0x00003800
        /*0470*/ 	.short	0x010a
        /*0472*/ 	.byte	0x3f
	.zero		1


	//   ....[48]....
        /*0474*/ 	.word	0x000067c0
        /*0478*/ 	.word	0x0000000a
        /*047c*/ 	.word	0x00003800
        /*0480*/ 	.short	0x010a
        /*0482*/ 	.byte	0x3f
	.zero		1


	//   ....[49]....
        /*0484*/ 	.word	0x00006820
        /*0488*/ 	.word	0x00000003
        /*048c*/ 	.word	0x00003898
        /*0490*/ 	.short	0x010a
        /*0492*/ 	.byte	0x3f
	.zero		1


	//   ....[50]....
        /*0494*/ 	.word	0x00006870
        /*0498*/ 	.word	0x00000004
        /*049c*/ 	.word	0x00003860
        /*04a0*/ 	.short	0x010a
        /*04a2*/ 	.byte	0x3f
	.zero		1


	//   ....[51]....
        /*04a4*/ 	.word	0x000068c0
        /*04a8*/ 	.word	0x00000002
        /*04ac*/ 	.word	0x00003828
        /*04b0*/ 	.short	0x010a
        /*04b2*/ 	.byte	0x3f
	.zero		1


	//   ....[52]....
        /*04b4*/ 	.word	0x00006910
        /*04b8*/ 	.word	0x00000005
        /*04bc*/ 	.word	0x00003860
        /*04c0*/ 	.short	0x010a
        /*04c2*/ 	.byte	0x3f
	.zero		1


	//   ....[53]....
        /*04c4*/ 	.word	0x00006960
        /*04c8*/ 	.word	0x00000004
        /*04cc*/ 	.word	0x00003828
        /*04d0*/ 	.short	0x010a
        /*04d2*/ 	.byte	0x3f
	.zero		1


	//   ....[54]....
        /*04d4*/ 	.word	0x000069b0
        /*04d8*/ 	.word	0x00000006
        /*04dc*/ 	.word	0x00003828
        /*04e0*/ 	.short	0x010a
        /*04e2*/ 	.byte	0x3f
	.zero		1


	//   ....[55]....
        /*04e4*/ 	.word	0x00006a00
        /*04e8*/ 	.word	0x00000006
        /*04ec*/ 	.word	0x00003828
        /*04f0*/ 	.short	0x010a
        /*04f2*/ 	.byte	0x3f
	.zero		1


	//----- nvinfo : EIATTR_NUM_MBARRIERS
	.align		4
.L_37:
        /*04f4*/ 	.byte	0x03, 0x38
        /*04f6*/ 	.short	0x0018


	//----- nvinfo : EIATTR_EXIT_INSTR_OFFSETS
	.align		4
        /*04f8*/ 	.byte	0x04, 0x1c
        /*04fa*/ 	.short	(.L_39 - .L_38)


	//   ....[0]....
.L_38:
        /*04fc*/ 	.word	0x00000990


	//   ....[1]....
        /*0500*/ 	.word	0x00005590


	//   ....[2]....
        /*0504*/ 	.word	0x000055d0


	//   ....[3]....
        /*0508*/ 	.word	0x00005fe0


	//   ....[4]....
        /*050c*/ 	.word	0x000065c0


	//----- nvinfo : EIATTR_MAX_THREADS
	.align		4
.L_39:
        /*0510*/ 	.byte	0x04, 0x05
        /*0512*/ 	.short	(.L_41 - .L_40)
.L_40:
        /*0514*/ 	.word	0x00000180
        /*0518*/ 	.word	0x00000001
        /*051c*/ 	.word	0x00000001


	//----- nvinfo : EIATTR_CRS_STACK_SIZE
	.align		4
.L_41:
        /*0520*/ 	.byte	0x04, 0x1e
        /*0522*/ 	.short	(.L_43 - .L_42)
.L_42:
        /*0524*/ 	.word	0x00000000


	//----- nvinfo : EIATTR_CBANK_PARAM_SIZE
	.align		4
.L_43:
        /*0528*/ 	.byte	0x03, 0x19
        /*052a*/ 	.short	0x0870


	//----- nvinfo : EIATTR_PARAM_CBANK
	.align		4
        /*052c*/ 	.byte	0x04, 0x0a
        /*052e*/ 	.short	(.L_45 - .L_44)
	.align		4
.L_44:
        /*0530*/ 	.word	index@(.nv.constant0._ZN7cutlass13device_kernelINS_4fmha6kernel28FmhaKernelTmaWarpSpecializedINS1_10collective30FmhaMainloopTmaWarpSpecializedINS_12float_e4m3_tEffN4cute5tupleIJNS7_1CILi128EEENS9_ILi64EEENS9_ILi32EEEEEENS8_IJiNS9_ILi1EEENS8_IJiiEEEEEESG_NS8_IJSE_iSF_EEENS4_13DefaultFusionEJEEENS4_15FmhaFwdEpilogueIS6_fNS8_IJSB_SC_SB_EEEEENS2_23IndividualTileSchedulerEJEEEEEvNT_6ParamsE)
        /*0534*/ 	.short	0x0210
        /*0536*/ 	.short	0x0870


	//----- nvinfo : EIATTR_SW_WAR
	.align		4
.L_45:
        /*0538*/ 	.byte	0x04, 0x36
        /*053a*/ 	.short	(.L_47 - .L_46)
.L_46:
        /*053c*/ 	.word	0x00000008
.L_47:


//--------------------- .nv.callgraph             --------------------------
	.section	.nv.callgraph,"",@"SHT_CUDA_CALLGRAPH"
	.align	4
	.sectionentsize	8
	.align		4
        /*0000*/ 	.word	0x00000000
	.align		4
        /*0004*/ 	.word	0xffffffff
	.align		4
        /*0008*/ 	.word	index@(_ZN7cutlass13device_kernelINS_4fmha6kernel28FmhaKernelTmaWarpSpecializedINS1_10collective30FmhaMainloopTmaWarpSpecializedINS_12float_e4m3_tEffN4cute5tupleIJNS7_1CILi128EEENS9_ILi64EEENS9_ILi32EEEEEENS8_IJiNS9_ILi1EEENS8_IJiiEEEEEESG_NS8_IJSE_iSF_EEENS4_13DefaultFusionEJEEENS4_15FmhaFwdEpilogueIS6_fNS8_IJSB_SC_SB_EEEEENS2_23IndividualTileSchedulerEJEEEEEvNT_6ParamsE)
	.align		4
        /*000c*/ 	.word	index@(__assertfail)
	.align		4
        /*0010*/ 	.word	0x00000000
	.align		4
        /*0014*/ 	.word	0xfffffffe
	.align		4
        /*0018*/ 	.word	0x00000000
	.align		4
        /*001c*/ 	.word	0xfffffffd
	.align		4
        /*0020*/ 	.word	0x00000000
	.align		4
        /*0024*/ 	.word	0xfffffffc


//--------------------- .nv.constant4             --------------------------
	.section	.nv.constant4,"a",@progbits
	.align	8
	.align		8
.nv.constant4:
        /*0000*/ 	.dword	__assertfail
	.align		8
        /*0008*/ 	.dword	__unnamed_1
	.align		8
        /*0010*/ 	.dword	_ZN39_INTERNAL_65a198a4_4_k_cu_ee7eb426_26854cuda3std3__45__cpo5beginE
	.align		8
        /*0018*/ 	.dword	_ZN39_INTERNAL_65a198a4_4_k_cu_ee7eb426_26854cuda3std3__45__cpo3endE
	.align		8
        /*0020*/ 	.dword	_ZN39_INTERNAL_65a198a4_4_k_cu_ee7eb426_26854cuda3std3__45__cpo6cbeginE
	.align		8
        /*0028*/ 	.dword	_ZN39_INTERNAL_65a198a4_4_k_cu_ee7eb426_26854cuda3std3__45__cpo4cendE
	.align		8
        /*0030*/ 	.dword	_ZN39_INTERNAL_65a198a4_4_k_cu_ee7eb426_26854cuda3std3__441_GLOBAL__N__65a198a4_4_k_cu_ee7eb426_26856ignoreE
	.align		8
        /*0038*/ 	.dword	_ZN39_INTERNAL_65a198a4_4_k_cu_ee7eb426_26854cuda3std3__419piecewise_constructE
	.align		8
        /*0040*/ 	.dword	_ZN39_INTERNAL_65a198a4_4_k_cu_ee7eb426_26854cuda3std3__48in_placeE
	.align		8
        /*0048*/ 	.dword	_ZN39_INTERNAL_65a198a4_4_k_cu_ee7eb426_26854cuda3std6ranges3__45__cpo4swapE
	.align		8
        /*0050*/ 	.dword	_ZN39_INTERNAL_65a198a4_4_k_cu_ee7eb426_26854cuda3std6ranges3__45__cpo9iter_moveE
	.align		8
        /*0058*/ 	.dword	_ZN39_INTERNAL_65a198a4_4_k_cu_ee7eb426_26854cute7productE
	.align		8
        /*0060*/ 	.dword	_ZN39_INTERNAL_65a198a4_4_k_cu_ee7eb426_26854cute1_E
	.align		8
        /*0068*/ 	.dword	$str$24
	.align		8
        /*0070*/ 	.dword	$str$25


//--------------------- .text._ZN7cutlass13device_kernelINS_4fmha6kernel28FmhaKernelTmaWarpSpecializedINS1_10collective30FmhaMainloopTmaWarpSpecializedINS_12float_e4m3_tEffN4cute5tupleIJNS7_1CILi128EEENS9_ILi64EEENS9_ILi32EEEEEENS8_IJiNS9_ILi1EEENS8_IJiiEEEEEESG_NS8_IJSE_iSF_EEENS4_13DefaultFusionEJEEENS4_15FmhaFwdEpilogueIS6_fNS8_IJSB_SC_SB_EEEEENS2_23IndividualTileSchedulerEJEEEEEvNT_6ParamsE --------------------------
	.section	.text._ZN7cutlass13device_kernelINS_4fmha6kernel28FmhaKernelTmaWarpSpecializedINS1_10collective30FmhaMainloopTmaWarpSpecializedINS_12float_e4m3_tEffN4cute5tupleIJNS7_1CILi128EEENS9_ILi64EEENS9_ILi32EEEEEENS8_IJiNS9_ILi1EEENS8_IJiiEEEEEESG_NS8_IJSE_iSF_EEENS4_13DefaultFusionEJEEENS4_15FmhaFwdEpilogueIS6_fNS8_IJSB_SC_SB_EEEEENS2_23IndividualTileSchedulerEJEEEEEvNT_6ParamsE,"ax",@progbits
	.align	128
.text._ZN7cutlass13device_kernelINS_4fmha6kernel28FmhaKernelTmaWarpSpecializedINS1_10collective30FmhaMainloopTmaWarpSpecializedINS_12float_e4m3_tEffN4cute5tupleIJNS7_1CILi128EEENS9_ILi64EEENS9_ILi32EEEEEENS8_IJiNS9_ILi1EEENS8_IJiiEEEEEESG_NS8_IJSE_iSF_EEENS4_13DefaultFusionEJEEENS4_15FmhaFwdEpilogueIS6_fNS8_IJSB_SC_SB_EEEEENS2_23IndividualTileSchedulerEJEEEEEvNT_6ParamsE:
        .type           _ZN7cutlass13device_kernelINS_4fmha6kernel28FmhaKernelTmaWarpSpecializedINS1_10collective30FmhaMainloopTmaWarpSpecializedINS_12float_e4m3_tEffN4cute5tupleIJNS7_1CILi128EEENS9_ILi64EEENS9_ILi32EEEEEENS8_IJiNS9_ILi1EEENS8_IJiiEEEEEESG_NS8_IJSE_iSF_EEENS4_13DefaultFusionEJEEENS4_15FmhaFwdEpilogueIS6_fNS8_IJSB_SC_SB_EEEEENS2_23IndividualTileSchedulerEJEEEEEvNT_6ParamsE,@function
        .size           _ZN7cutlass13device_kernelINS_4fmha6kernel28FmhaKernelTmaWarpSpecializedINS1_10collective30FmhaMainloopTmaWarpSpecializedINS_12float_e4m3_tEffN4cute5tupleIJNS7_1CILi128EEENS9_ILi64EEENS9_ILi32EEEEEENS8_IJiNS9_ILi1EEENS8_IJiiEEEEEESG_NS8_IJSE_iSF_EEENS4_13DefaultFusionEJEEENS4_15FmhaFwdEpilogueIS6_fNS8_IJSB_SC_SB_EEEEENS2_23IndividualTileSchedulerEJEEEEEvNT_6ParamsE,(.L_x_104 - _ZN7cutlass13device_kernelINS_4fmha6kernel28FmhaKernelTmaWarpSpecializedINS1_10collective30FmhaMainloopTmaWarpSpecializedINS_12float_e4m3_tEffN4cute5tupleIJNS7_1CILi128EEENS9_ILi64EEENS9_ILi32EEEEEENS8_IJiNS9_ILi1EEENS8_IJiiEEEEEESG_NS8_IJSE_iSF_EEENS4_13DefaultFusionEJEEENS4_15FmhaFwdEpilogueIS6_fNS8_IJSB_SC_SB_EEEEENS2_23IndividualTileSchedulerEJEEEEEvNT_6ParamsE)
        .other          _ZN7cutlass13device_kernelINS_4fmha6kernel28FmhaKernelTmaWarpSpecializedINS1_10collective30FmhaMainloopTmaWarpSpecializedINS_12float_e4m3_tEffN4cute5tupleIJNS7_1CILi128EEENS9_ILi64EEENS9_ILi32EEEEEENS8_IJiNS9_ILi1EEENS8_IJiiEEEEEESG_NS8_IJSE_iSF_EEENS4_13DefaultFusionEJEEENS4_15FmhaFwdEpilogueIS6_fNS8_IJSB_SC_SB_EEEEENS2_23IndividualTileSchedulerEJEEEEEvNT_6ParamsE,@"STO_CUDA_ENTRY STV_DEFAULT"
_ZN7cutlass13device_kernelINS_4fmha6kernel28FmhaKernelTmaWarpSpecializedINS1_10collective30FmhaMainloopTmaWarpSpecializedINS_12float_e4m3_tEffN4cute5tupleIJNS7_1CILi128EEENS9_ILi64EEENS9_ILi32EEEEEENS8_IJiNS9_ILi1EEENS8_IJiiEEEEEESG_NS8_IJSE_iSF_EEENS4_13DefaultFusionEJEEENS4_15FmhaFwdEpilogueIS6_fNS8_IJSB_SC_SB_EEEEENS2_23IndividualTileSchedulerEJEEEEEvNT_6ParamsE:
[----:B------:R-:W1:Y:S01]  /*0000*/  LDC R1, c[0x0][0x28] ;  /* 0x00000a00ff017b82 */ /* 0x000e620000000800 */
[----:B------:R-:W2:Y:S01]  /*0010*/  S2R R0, SR_TID.X ;  /* 0x0000000000007919 */ /* 0x000ea20000002100 */
[----:B------:R-:W-:Y:S01]  /*0020*/  ELECT P1, URZ, PT ;  /* 0x00000000003f782f */ /* 0x000fe20003820000 */
[----:B------:R-:W-:Y:S01]  /*0030*/  BSSY B0, `(.L_x_0) ;  /* 0x0000017000007945 */ /* 0x000fe20003800000 */
[----:B--2---:R-:W-:-:S05]  /*0040*/  SHF.R.U32.HI R2, RZ, 0x5, R0 ;  /* 0x00000005ff027819 */ /* 0x004fca0000011600 */
[----:B------:R-:W2:Y:S02]  /*0050*/  SHFL.IDX PT, R3, R2, RZ, 0x1f ;  /* 0x00001fff02037589 */ /* 0x000ea400000e0000 */
[----:B--2---:R-:W-:Y:S02]  /*0060*/  R2UR UR4, R3 ;  /* 0x00000000030472ca */ /* 0x004fe400000e0000 */
[----:B------:R-:W-:-:S06]  /*0070*/  SHF.R.U32.HI R3, RZ, 0x7, R0 ;  /* 0x00000007ff037819 */ /* 0x000fcc0000011600 */
[----:B------:R-:W2:Y:S05]  /*0080*/  SHFL.IDX PT, R3, R3, RZ, 0x1f ;  /* 0x00001fff03037589 */ /* 0x000eaa00000e0000 */
[----:B------:R-:W-:Y:S02]  /*0090*/  USHF.R.S32.HI UR5, URZ, 0x1f, UR4 ;  /* 0x0000001f3f057899 */ /* 0x000fe40008011404 */
[----:B------:R-:W-:Y:S02]  /*00a0*/  ISETP.NE.OR P0, PT, RZ, UR4, !P1 ;  /* 0x00000004ff007c0c */ /* 0x000fe4000cf05670 */
[----:B------:R-:W-:-:S04]  /*00b0*/  ULEA.HI UR5, UR5, UR4, URZ, 0x2 ;  /* 0x0000000405057291 */ /* 0x000fc8000f8f103f */
[----:B------:R-:W-:-:S04]  /*00c0*/  ULOP3.LUT UR5, UR5, 0xfffffffc, URZ, 0xc0, !UPT ;  /* 0xfffffffc05057892 */ /* 0x000fc8000f8ec03f */
[----:B------:R-:W-:-:S03]  /*00d0*/  UIADD3 UR7, UR4, -UR5, URZ ;  /* 0x8000000504077290 */ /* 0x000fc6000fffe03f */
[----:B-1----:R-:W-:Y:S09]  /*00e0*/  @P0 BRA `(.L_x_1) ;  /* 0x00000000002c0947 */ /* 0x002ff20003800000 */
[----:B------:R-:W-:Y:S02]  /*00f0*/  ULDC.64 UR4, c[0x0][0x198] ;  /* 0x0000660000047ab9 */ /* 0x000fe40000000a00 */
[----:B------:R-:W-:Y:S02]  /*0100*/  UIADD3 UR8, UP0, UR4, 0xf0, URZ ;  /* 0x000000f004087890 */ /* 0x000fe4000ff1e03f */
[----:B------:R-:W-:Y:S02]  /*0110*/  UIADD3 UR10, UP1, UR4, 0x1f0, URZ ;  /* 0x000001f0040a7890 */ /* 0x000fe4000ff3e03f */
[----:B------:R-:W-:Y:S02]  /*0120*/  UIADD3 UR4, UP2, UR4, 0x2f0, URZ ;  /* 0x000002f004047890 */ /* 0x000fe4000ff5e03f */
[----:B------:R-:W-:Y:S02]  /*0130*/  UIADD3.X UR9, URZ, UR5, URZ, UP0, !UPT ;  /* 0x000000053f097290 */ /* 0x000fe400087fe43f */
[----:B------:R-:W-:-:S02]  /*0140*/  UIADD3.X UR11, URZ, UR5, URZ, UP1, !UPT ;  /* 0x000000053f0b7290 */ /* 0x000fc40008ffe43f */
[----:B------:R-:W-:-:S05]  /*0150*/  UIADD3.X UR5, URZ, UR5, URZ, UP2, !UPT ;  /* 0x000000053f057290 */ /* 0x000fca00097fe43f */
[----:B------:R1:W-:Y:S02]  /*0160*/  UTMACCTL.PF [UR8] ;  /* 0x00000000080079b9 */ /* 0x0003e40008040000 */
[----:B------:R1:W-:Y:S02]  /*0170*/  UTMACCTL.PF [UR10] ;  /* 0x000000000a0079b9 */ /* 0x0003e40008040000 */
[----:B------:R1:W-:Y:S02]  /*0180*/  UTMACCTL.PF [UR4] ;  /* 0x00000000040079b9 */ /* 0x0003e40008040000 */
[----:B-1----:R-:W-:Y:S01]  /*0190*/  NOP ;  /* 0x0000000000007918 */ /* 0x002fe20000000000 */
.L_x_1:
[----:B------:R-:W-:Y:S05]  /*01a0*/  BSYNC B0 ;  /* 0x0000000000007941 */ /* 0x000fea0003800000 */
.L_x_0:
[----:B------:R-:W1:Y:S01]  /*01b0*/  SHFL.IDX PT, R4, R2, RZ, 0x1f ;  /* 0x00001fff02047589 */ /* 0x000e6200000e0000 */
[----:B--2---:R-:W-:Y:S01]  /*01c0*/  R2UR UR36, R3 ;  /* 0x00000000032472ca */ /* 0x004fe200000e0000 */
[----:B------:R-:W-:-:S12]  /*01d0*/  UISETP.NE.AND UP0, UPT, UR7, 0x1, UPT ;  /* 0x000000010700788c */ /* 0x000fd8000bf05270 */
[----:B------:R-:W-:Y:S02]  /*01e0*/  UIADD3 UR10, UR36, -0x1, URZ ;  /* 0xffffffff240a7890 */ /* 0x000fe4000fffe03f */
[----:B------:R-:W-:Y:S02]  /*01f0*/  UISETP.EQ.AND UP2, UPT, UR36, URZ, !UP0 ;  /* 0x0000003f2400728c */ /* 0x000fe4000c742270 */
[----:B------:R-:W-:Y:S02]  /*0200*/  UISETP.GE.U32.AND UP1, UPT, UR10, 0x4, UPT ;  /* 0x000000040a00788c */ /* 0x000fe4000bf26070 */
[----:B------:R-:W-:Y:S01]  /*0210*/  USEL UR6, URZ, 0x1, !UP2 ;  /* 0x000000013f067887 */ /* 0x000fe2000d000000 */
[----:B-1----:R-:W-:-:S03]  /*0220*/  ISETP.NE.AND P0, PT, R4, RZ, PT ;  /* 0x000000ff0400720c */ /* 0x002fc60003f05270 */
[----:B------:R-:W-:-:S10]  /*0230*/  USEL UR6, UR6, 0x2, UP1 ;  /* 0x0000000206067887 */ /* 0x000fd40008800000 */
[----:B------:R-:W-:Y:S05]  /*0240*/  @P0 BRA `(.L_x_2) ;  /* 0x0000000000480947 */ /* 0x000fea0003800000 */
[----:B------:R-:W1:Y:S01]  /*0250*/  S2UR UR11, SR_CgaCtaId ;  /* 0x00000000000b79c3 */ /* 0x000e620000008800 */
[----:B------:R-:W-:Y:S01]  /*0260*/  UMOV UR4, 0x400 ;  /* 0x0000040000047882 */ /* 0x000fe20000000000 */
[----:B------:R-:W-:Y:S01]  /*0270*/  UMOV UR5, 0x1 ;  /* 0x0000000100057882 */ /* 0x000fe20000000000 */
[----:B------:R-:W-:Y:S01]  /*0280*/  UMOV UR8, 0x80 ;  /* 0x0000008000087882 */ /* 0x000fe20000000000 */
[----:B------:R-:W-:Y:S01]  /*0290*/  ELECT P0, URZ, PT ;  /* 0x00000000003f782f */ /* 0x000fe20003800000 */
[----:B------:R-:W-:-:S04]  /*02a0*/  UIADD3 UR8, -UR8, 0x100000, URZ ;  /* 0x0010000008087890 */ /* 0x000fc8000fffe13f */
[----:B------:R-:W-:Y:S02]  /*02b0*/  USHF.L.U32 UR9, UR8, 0xb, URZ ;  /* 0x0000000b08097899 */ /* 0x000fe4000800063f */
[----:B------:R-:W-:Y:S02]  /*02c0*/  USHF.L.U32 UR8, UR8, 0x1, URZ ;  /* 0x0000000108087899 */ /* 0x000fe4000800063f */
[----:B-1----:R-:W-:Y:S02]  /*02d0*/  ULEA UR11, UR11, UR4, 0x18 ;  /* 0x000000040b0b7291 */ /* 0x002fe4000f8ec03f */
[----:B------:R-:W-:-:S04]  /*02e0*/  UIADD3 UR4, -UR5, 0x100000, URZ ;  /* 0x0010000005047890 */ /* 0x000fc8000fffe13f */
[----:B------:R-:W-:Y:S02]  /*02f0*/  USHF.L.U32 UR5, UR4, 0xb, URZ ;  /* 0x0000000b04057899 */ /* 0x000fe4000800063f */
[----:B------:R-:W-:Y:S01]  /*0300*/  USHF.L.U32 UR4, UR4, 0x1, URZ ;  /* 0x0000000104047899 */ /* 0x000fe2000800063f */
[----:B------:R-:W1:Y:S11]  /*0310*/  FENCE.VIEW.ASYNC.S ;  /* 0x00000000000073c6 */ /* 0x000e760000000000 */
[----:B-1----:R1:W2:Y:S01]  /*0320*/  SYNCS.EXCH.64 URZ, [UR11+0x3850], UR4 ;  /* 0x003850040b3f75b2 */ /* 0x0022a20008000100 */
[----:B------:R1:W3:Y:S01]  /*0330*/  SYNCS.EXCH.64 URZ, [UR11+0x3860], UR8 ;  /* 0x003860080b3f75b2 */ /* 0x0002e20008000100 */
[----:B------:R1:W4:Y:S01]  /*0340*/  SYNCS.EXCH.64 URZ, [UR11+0x3858], UR4 ;  /* 0x003858040b3f75b2 */ /* 0x0003220008000100 */
[----:B------:R1:W1:Y:S01]  /*0350*/  SYNCS.EXCH.64 URZ, [UR11+0x3868], UR8 ;  /* 0x003868080b3f75b2 */ /* 0x0002620008000100 */
[----:B------:R-:W-:Y:S01]  /*0360*/  NOP ;  /* 0x0000000000007918 */ /* 0x000fe20000000000 */
.L_x_2:
[----:B------:R-:W5:Y:S01]  /*0370*/  SHFL.IDX PT, R3, R2, RZ, 0x1f ;  /* 0x00001fff02037589 */ /* 0x000f6200000e0000 */
[----:B------:R-:W-:Y:S01]  /*0380*/  NOP ;  /* 0x0000000000007918 */ /* 0x000fe20000000000 */
[----:B-----5:R-:W-:-:S13]  /*0390*/  ISETP.NE.AND P0, PT, R3, RZ, PT ;  /* 0x000000ff0300720c */ /* 0x020fda0003f05270 */
[----:B------:R-:W-:Y:S05]  /*03a0*/  @P0 BRA `(.L_x_3) ;  /* 0x0000000000600947 */ /* 0x000fea0003800000 */
[----:B-1----:R-:W1:Y:S01]  /*03b0*/  S2UR UR5, SR_CgaCtaId ;  /* 0x00000000000579c3 */ /* 0x002e620000008800 */
[----:B------:R-:W-:Y:S01]  /*03c0*/  UMOV UR4, 0x400 ;  /* 0x0000040000047882 */ /* 0x000fe20000000000 */
[----:B------:R-:W-:Y:S01]  /*03d0*/  UMOV UR8, 0x1 ;  /* 0x0000000100087882 */ /* 0x000fe20000000000 */
[----:B------:R-:W-:Y:S01]  /*03e0*/  UMOV UR12, 0x100 ;  /* 0x00000100000c7882 */ /* 0x000fe20000000000 */
[----:B------:R-:W-:-:S04]  /*03f0*/  UIADD3 UR8, -UR8, 0x100000, URZ ;  /* 0x0010000008087890 */ /* 0x000fc8000fffe13f */
[----:B------:R-:W-:Y:S02]  /*0400*/  USHF.L.U32 UR9, UR8, 0xb, URZ ;  /* 0x0000000b08097899 */ /* 0x000fe4000800063f */
[----:B------:R-:W-:Y:S01]  /*0410*/  USHF.L.U32 UR8, UR8, 0x1, URZ ;  /* 0x0000000108087899 */ /* 0x000fe2000800063f */
[----:B------:R-:W-:Y:S01]  /*0420*/  ELECT P0, URZ, PT ;  /* 0x00000000003f782f */ /* 0x000fe20003800000 */
[----:B-1----:R-:W-:Y:S02]  /*0430*/  ULEA UR11, UR5, UR4, 0x18 ;  /* 0x00000004050b7291 */ /* 0x002fe4000f8ec03f */
[----:B------:R-:W-:-:S04]  /*0440*/  UIADD3 UR4, -UR12, 0x100000, URZ ;  /* 0x001000000c047890 */ /* 0x000fc8000fffe13f */
[----:B------:R-:W-:Y:S02]  /*0450*/  USHF.L.U32 UR5, UR4, 0xb, URZ ;  /* 0x0000000b04057899 */ /* 0x000fe4000800063f */
[----:B------:R-:W-:Y:S01]  /*0460*/  USHF.L.U32 UR4, UR4, 0x1, URZ ;  /* 0x0000000104047899 */ /* 0x000fe2000800063f */
[----:B------:R-:W1:Y:S03]  /*0470*/  FENCE.VIEW.ASYNC.S ;  /* 0x00000000000073c6 */ /* 0x000e660000000000 */
[----:B-1----:R1:W1:Y:S08]  /*0480*/  SYNCS.EXCH.64 URZ, [UR11+0x3800], UR8 ;  /* 0x003800080b3f75b2 */ /* 0x0022700008000100 */
[----:B------:R1:W1:Y:S01]  /*0490*/  SYNCS.EXCH.64 URZ, [UR11+0x3828], UR4 ;  /* 0x003828040b3f75b2 */ /* 0x0002620008000100 */
        /* <DEDUP_REMOVED lines=8> */
[----:B------:R-:W-:Y:S01]  /*0520*/  NOP ;  /* 0x0000000000007918 */ /* 0x000fe20000000000 */
.L_x_3:
        /* <DEDUP_REMOVED lines=21> */
[----:B------:R-:W-:Y:S01]  /*0680*/  NOP ;  /* 0x0000000000007918 */ /* 0x000fe20000000000 */
.L_x_4:
[----:B------:R-:W5:Y:S01]  /*0690*/  SHFL.IDX PT, R3, R2, RZ, 0x1f ;  /* 0x00001fff02037589 */ /* 0x000f6200000e0000 */
[----:B------:R-:W-:Y:S01]  /*06a0*/  ELECT P0, URZ, PT ;  /* 0x00000000003f782f */ /* 0x000fe20003800000 */
[----:B------:R-:W-:Y:S01]  /*06b0*/  NOP ;  /* 0x0000000000007918 */ /* 0x000fe20000000000 */
[----:B-1----:R-:W-:Y:S02]  /*06c0*/  UMOV UR4, 0x80 ;  /* 0x0000008000047882 */ /* 0x002fe40000000000 */
[C---:B-----5:R-:W-:Y:S02]  /*06d0*/  ISETP.NE.OR P0, PT, R3.reuse, RZ, !P0 ;  /* 0x000000ff0300720c */ /* 0x060fe40004705670 */
[----:B------:R-:W-:-:S11]  /*06e0*/  ISETP.NE.AND P2, PT, R3, RZ, PT ;  /* 0x000000ff0300720c */ /* 0x000fd60003f45270 */
[----:B------:R-:W-:Y:S01]  /*06f0*/  VOTEU.ALL UP2, P0 ;  /* 0x00000000003f7886 */ /* 0x000fe20000040000 */
[----:B------:R-:W-:Y:S01]  /*0700*/  VOTEU.ALL UP3, P0 ;  /* 0x00000000003f7886 */ /* 0x000fe20000060000 */
[----:B------:R-:W-:Y:S01]  /*0710*/  VOTEU.ALL UP4, P0 ;  /* 0x00000000003f7886 */ /* 0x000fe20000080000 */
[----:B------:R-:W-:Y:S02]  /*0720*/  VOTEU.ALL UP5, P0 ;  /* 0x00000000003f7886 */ /* 0x000fe400000a0000 */
[----:B------:R-:W1:Y:S01]  /*0730*/  @!UP2 S2UR UR9, SR_CgaCtaId ;  /* 0x000000000009a9c3 */ /* 0x000e620000008800 */
[----:B------:R-:W-:Y:S01]  /*0740*/  @!UP2 UMOV UR8, 0x400 ;  /* 0x000004000008a882 */ /* 0x000fe20000000000 */
[----:B------:R-:W-:-:S04]  /*0750*/  @!UP2 UIADD3 UR4, -UR4, 0x100000, URZ ;  /* 0x001000000404a890 */ /* 0x000fc8000fffe13f */
[----:B------:R-:W-:Y:S02]  /*0760*/  @!UP2 USHF.L.U32 UR5, UR4, 0xb, URZ ;  /* 0x0000000b0405a899 */ /* 0x000fe4000800063f */
[----:B------:R-:W-:Y:S02]  /*0770*/  @!UP2 USHF.L.U32 UR4, UR4, 0x1, URZ ;  /* 0x000000010404a899 */ /* 0x000fe4000800063f */
[----:B-1----:R-:W-:Y:S01]  /*0780*/  @!UP2 ULEA UR8, UR9, UR8, 0x18 ;  /* 0x000000080908a291 */ /* 0x002fe2000f8ec03f */
[----:B------:R-:W-:Y:S01]  /*0790*/  VOTEU.ALL UP2, P0 ;  /* 0x00000000003f7886 */ /* 0x000fe20000040000 */
[----:B------:R-:W1:Y:S10]  /*07a0*/  FENCE.VIEW.ASYNC.S ;  /* 0x00000000000073c6 */ /* 0x000e740000000000 */
[----:B-1----:R1:W1:Y:S01]  /*07b0*/  @!UP2 SYNCS.EXCH.64 URZ, [UR8+0x3890], UR4 ;  /* 0x00389004083fa5b2 */ /* 0x0022620008000100 */
[----:B------:R1:W1:Y:S01]  /*07c0*/  @!UP3 SYNCS.EXCH.64 URZ, [UR8+0x3898], UR4 ;  /* 0x00389804083fb5b2 */ /* 0x0002620008000100 */
[----:B------:R1:W1:Y:S01]  /*07d0*/  @!UP4 SYNCS.EXCH.64 URZ, [UR8+0x38a0], UR4 ;  /* 0x0038a004083fc5b2 */ /* 0x0002620008000100 */
[----:B------:R1:W1:Y:S01]  /*07e0*/  @!UP5 SYNCS.EXCH.64 URZ, [UR8+0x38a8], UR4 ;  /* 0x0038a804083fd5b2 */ /* 0x0002620008000100 */
[----:B------:R-:W-:Y:S01]  /*07f0*/  NOP ;  /* 0x0000000000007918 */ /* 0x000fe20000000000 */
[----:B------:R-:W-:Y:S05]  /*0800*/  @P2 BRA `(.L_x_5) ;  /* 0x0000000000402947 */ /* 0x000fea0003800000 */
[----:B-1----:R-:W1:Y:S01]  /*0810*/  S2UR UR5, SR_CgaCtaId ;  /* 0x00000000000579c3 */ /* 0x002e620000008800 */
[----:B------:R-:W-:Y:S01]  /*0820*/  UMOV UR4, 0x400 ;  /* 0x0000040000047882 */ /* 0x000fe20000000000 */
[----:B------:R-:W-:Y:S01]  /*0830*/  UMOV UR8, 0x20 ;  /* 0x0000002000087882 */ /* 0x000fe20000000000 */
[----:B------:R-:W-:Y:S01]  /*0840*/  UMOV UR9, 0x80 ;  /* 0x0000008000097882 */ /* 0x000fe20000000000 */
[----:B------:R-:W-:Y:S01]  /*0850*/  ELECT P0, URZ, PT ;  /* 0x00000000003f782f */ /* 0x000fe20003800000 */
[----:B-1----:R-:W-:Y:S02]  /*0860*/  ULEA UR11, UR5, UR4, 0x18 ;  /* 0x00000004050b7291 */ /* 0x002fe4000f8ec03f */
[----:B------:R-:W-:-:S04]  /*0870*/  UIADD3 UR4, -UR8, 0x100000, URZ ;  /* 0x0010000008047890 */ /* 0x000fc8000fffe13f */
[----:B------:R-:W-:Y:S02]  /*0880*/  USHF.L.U32 UR5, UR4, 0xb, URZ ;  /* 0x0000000b04057899 */ /* 0x000fe4000800063f */
[----:B------:R-:W-:Y:S02]  /*0890*/  USHF.L.U32 UR4, UR4, 0x1, URZ ;  /* 0x0000000104047899 */ /* 0x000fe4000800063f */
[----:B------:R-:W-:-:S04]  /*08a0*/  UIADD3 UR8, -UR9, 0x100000, URZ ;  /* 0x0010000009087890 */ /* 0x000fc8000fffe13f */
[----:B------:R-:W-:Y:S02]  /*08b0*/  USHF.L.U32 UR9, UR8, 0xb, URZ ;  /* 0x0000000b08097899 */ /* 0x000fe4000800063f */
[----:B------:R-:W-:Y:S01]  /*08c0*/  USHF.L.U32 UR8, UR8, 0x1, URZ ;  /* 0x0000000108087899 */ /* 0x000fe2000800063f */
[----:B------:R-:W1:Y:S03]  /*08d0*/  FENCE.VIEW.ASYNC.S ;  /* 0x00000000000073c6 */ /* 0x000e660000000000 */
[----:B-1----:R1:W1:Y:S08]  /*08e0*/  SYNCS.EXCH.64 URZ, [UR11+0x38c0], UR4 ;  /* 0x0038c0040b3f75b2 */ /* 0x0022700008000100 */
[----:B------:R1:W1:Y:S01]  /*08f0*/  SYNCS.EXCH.64 URZ, [UR11+0x38c8], UR8 ;  /* 0x0038c8080b3f75b2 */ /* 0x0002620008000100 */
[----:B------:R-:W-:Y:S01]  /*0900*/  NOP ;  /* 0x0000000000007918 */ /* 0x000fe20000000000 */
.L_x_5:
[----:B------:R-:W-:Y:S01]  /*0910*/  ISETP.NE.AND P0, PT, RZ, UR36, PT ;  /* 0x00000024ff007c0c */ /* 0x000fe2000bf05270 */
[----:B------:R-:W-:Y:S01]  /*0920*/  IMAD.U32 R2, RZ, RZ, UR7 ;  /* 0x00000007ff027e24 */ /* 0x000fe2000f8e00ff */
[----:B------:R-:W-:Y:S01]  /*0930*/  NOP ;  /* 0x0000000000007918 */ /* 0x000fe20000000000 */
[----:B-1234-:R-:W-:Y:S03]  /*0940*/  BAR.SYNC.DEFER_BLOCKING 0x0 ;  /* 0x0000000000007b1d */ /* 0x01efe60000010000 */
[----:B------:R-:W-:-:S07]  /*0950*/  ISETP.EQ.AND P2, PT, R2, 0x1, P1 ;  /* 0x000000010200780c */ /* 0x000fce0000f42270 */
[----:B------:R-:W-:Y:S06]  /*0960*/  @!P0 BRA `(.L_x_6) ;  /* 0x0000004c000c8947 */ /* 0x000fec0003800000 */
[----:B------:R-:W-:-:S06]  /*0970*/  UISETP.GT.U32.AND UP2, UPT, UR10, 0x3, UPT ;  /* 0x000000030a00788c */ /* 0x000fcc000bf44070 */
[----:B------:R-:W-:-:S13]  /*0980*/  PLOP3.LUT P0, PT, PT, PT, UP2, 0x80, 0x0 ;  /* 0x000000000000781c */ /* 0x000fda0003f0f028 */
[----:B------:R-:W-:Y:S05]  /*0990*/  @P0 EXIT ;  /* 0x000000000000094d */ /* 0x000fea0003800000 */
.L_x_7:
[----:B------:R-:W-:-:S08]  /*09a0*/  NOP ;  /* 0x0000000000007918 */ /* 0x000fd00000000000 */
[----:B------:R-:W1:Y:S02]  /*09b0*/  USETMAXREG.TRY_ALLOC.CTAPOOL UP2, 0xf0 ;  /* 0x000000f0000079c8 */ /* 0x000e640008040600 */
[----:B-1----:R-:W-:-:S13]  /*09c0*/  PLOP3.LUT P0, PT, PT, PT, UP2, 0x80, 0x0 ;  /* 0x000000000000781c */ /* 0x002fda0003f0f028 */
[----:B------:R-:W-:Y:S05]  /*09d0*/  @!P0 BRA `(.L_x_7) ;  /* 0xfffffffc00f08947 */ /* 0x000fea000383ffff */
[----:B------:R-:W-:Y:S01]  /*09e0*/  UISETP.NE.AND UP2, UPT, UR36, 0x1, UPT ;  /* 0x000000012400788c */ /* 0x000fe2000bf45270 */
[----:B------:R-:W1:Y:S01]  /*09f0*/  S2UR UR42, SR_CTAID.X ;  /* 0x00000000002a79c3 */ /* 0x000e620000002500 */
[----:B------:R-:W-:Y:S01]  /*0a00*/  UMOV UR4, URZ ;  /* 0x0000003f00047c82 */ /* 0x000fe20008000000 */
[----:B------:R-:W-:-:S03]  /*0a10*/  UMOV UR5, URZ ;  /* 0x0000003f00057c82 */ /* 0x000fc60008000000 */
[----:B------:R-:W-:-:S13]  /*0a20*/  PLOP3.LUT P0, PT, PT, PT, UP2, 0x80, 0x0 ;  /* 0x000000000000781c */ /* 0x000fda0003f0f028 */
[----:B------:R-:W-:Y:S05]  /*0a30*/  @!P0 BRA `(.L_x_8) ;  /* 0x00000000003c8947 */ /* 0x000fea0003800000 */
[----:B------:R-:W-:Y:S01]  /*0a40*/  UISETP.NE.AND UP2, UPT, UR36, 0x2, UPT ;  /* 0x000000022400788c */ /* 0x000fe2000bf45270 */
[----:B------:R-:W-:-:S05]  /*0a50*/  UMOV UR5, 0x1 ;  /* 0x0000000100057882 */ /* 0x000fca0000000000 */
[----:B------:R-:W-:-:S13]  /*0a60*/  PLOP3.LUT P1, PT, PT, PT, UP2, 0x80, 0x0 ;  /* 0x000000000000781c */ /* 0x000fda0003f2f028 */
[----:B------:R-:W-:Y:S05]  /*0a70*/  @!P1 BRA `(.L_x_8) ;  /* 0x00000000002c9947 */ /* 0x000fea0003800000 */
[----:B------:R-:W-:-:S06]  /*0a80*/  UISETP.NE.AND UP2, UPT, UR36, 0x3, UPT ;  /* 0x000000032400788c */ /* 0x000fcc000bf45270 */
[----:B------:R-:W-:-:S13]  /*0a90*/  PLOP3.LUT P1, PT, PT, PT, UP2, 0x80, 0x0 ;  /* 0x000000000000781c */ /* 0x000fda0003f2f028 */
[----:B------:R-:W-:Y:S05]  /*0aa0*/  @!P1 BRA `(.L_x_9) ;  /* 0x0000000000189947 */ /* 0x000fea0003800000 */
[----:B------:R-:W-:-:S11]  /*0ab0*/  UISETP.NE.AND UP2, UPT, UR36, 0x4, UPT ;  /* 0x000000042400788c */ /* 0x000fd6000bf45270 */
[----:B------:R-:W-:Y:S01]  /*0ac0*/  @!UP2 UMOV UR4, 0x1 ;  /* 0x000000010004a882 */ /* 0x000fe20000000000 */
[----:B------:R-:W-:Y:S01]  /*0ad0*/  @!UP2 UMOV UR5, 0x1 ;  /* 0x000000010005a882 */ /* 0x000fe20000000000 */
[----:B------:R-:W-:Y:S01]  /*0ae0*/  @UP2 UMOV UR4, URZ ;  /* 0x0000003f00042c82 */ /* 0x000fe20008000000 */
[----:B------:R-:W-:Y:S01]  /*0af0*/  @UP2 UMOV UR5, URZ ;  /* 0x0000003f00052c82 */ /* 0x000fe20008000000 */
[----:B------:R-:W-:Y:S05]  /*0b00*/  BRA `(.L_x_8) ;  /* 0x0000000000087947 */ /* 0x000fea0003800000 */
.L_x_9:
[----:B------:R-:W-:Y:S01]  /*0b10*/  UMOV UR4, 0x1 ;  /* 0x0000000100047882 */ /* 0x000fe20000000000 */
[----:B------:R-:W-:-:S05]  /*0b20*/  UMOV UR5, URZ ;  /* 0x0000003f00057c82 */ /* 0x000fca0008000000 */
.L_x_8:
[----:B------:R-:W-:Y:S05]  /*0b30*/  @!P0 BRA `(.L_x_10) ;  /* 0x00000000003c8947 */ /* 0x000fea0003800000 */
[----:B------:R-:W-:-:S06]  /*0b40*/  UISETP.NE.AND UP2, UPT, UR36, 0x2, UPT ;  /* 0x000000022400788c */ /* 0x000fcc000bf45270 */
[----:B------:R-:W-:-:S13]  /*0b50*/  PLOP3.LUT P0, PT, PT, PT, UP2, 0x80, 0x0 ;  /* 0x000000000000781c */ /* 0x000fda0003f0f028 */
[----:B------:R-:W-:Y:S05]  /*0b60*/  @!P0 BRA `(.L_x_11) ;  /* 0x0000000000288947 */ /* 0x000fea0003800000 */
[----:B------:R-:W-:-:S06]  /*0b70*/  UISETP.NE.AND UP2, UPT, UR36, 0x3, UPT ;  /* 0x000000032400788c */ /* 0x000fcc000bf45270 */
[----:B------:R-:W-:-:S13]  /*0b80*/  PLOP3.LUT P0, PT, PT, PT, UP2, 0x80, 0x0 ;  /* 0x000000000000781c */ /* 0x000fda0003f0f028 */
[----:B------:R-:W-:Y:S05]  /*0b90*/  @!P0 BRA `(.L_x_12) ;  /* 0x0000000000148947 */ /* 0x000fea0003800000 */
[----:B------:R-:W-:-:S06]  /*0ba0*/  UISETP.NE.AND UP2, UPT, UR36, 0x4, UPT ;  /* 0x000000042400788c */ /* 0x000fcc000bf45270 */
[----:B------:R-:W-:-:S13]  /*0bb0*/  PLOP3.LUT P0, PT, PT, PT, UP2, 0x80, 0x0 ;  /* 0x000000000000781c */ /* 0x000fda0003f0f028 */
[----:B------:R-:W-:Y:S05]  /*0bc0*/  @P0 BRA `(.L_x_13) ;  /* 0x00000000001c0947 */ /* 0x000fea0003800000 */
[----:B-1----:R-:W-:Y:S01]  /*0bd0*/  ULEA UR42, UR42, 0x3, 0x1 ;  /* 0x000000032a2a7891 */ /* 0x002fe2000f8e083f */
[----:B------:R-:W-:Y:S11]  /*0be0*/  BRA `(.L_x_13) ;  /* 0x0000000000147947 */ /* 0x000ff60003800000 */
.L_x_12:
[----:B-1----:R-:W-:Y:S01]  /*0bf0*/  ULEA UR42, UR42, 0x2, 0x1 ;  /* 0x000000022a2a7891 */ /* 0x002fe2000f8e083f */
[----:B------:R-:W-:Y:S11]  /*0c00*/  BRA `(.L_x_13) ;  /* 0x00000000000c7947 */ /* 0x000ff60003800000 */
.L_x_11:
[----:B-1----:R-:W-:Y:S01]  /*0c10*/  ULEA UR42, UR42, 0x1, 0x1 ;  /* 0x000000012a2a7891 */ /* 0x002fe2000f8e083f */
[----:B------:R-:W-:Y:S11]  /*0c20*/  BRA `(.L_x_13) ;  /* 0x0000000000047947 */ /* 0x000ff60003800000 */
.L_x_10:
[----:B-1----:R-:W-:-:S12]  /*0c30*/  USHF.L.U32 UR42, UR42, 0x1, URZ ;  /* 0x000000012a2a7899 */ /* 0x002fd8000800063f */
.L_x_13:
[----:B------:R-:W-:-:S04]  /*0c40*/  ULOP3.LUT UR6, UR6, 0x1, URZ, 0xfc, !UPT ;  /* 0x0000000106067892 */ /* 0x000fc8000f8efc3f */
[----:B------:R-:W-:-:S06]  /*0c50*/  UISETP.NE.AND UP2, UPT, UR6, 0x3, UPT ;  /* 0x000000030600788c */ /* 0x000fcc000bf45270 */
[----:B------:R-:W-:-:S13]  /*0c60*/  PLOP3.LUT P0, PT, PT, PT, UP2, 0x80, 0x0 ;  /* 0x000000000000781c */ /* 0x000fda0003f0f028 */
[----:B------:R-:W-:Y:S05]  /*0c70*/  @!P0 BRA `(.L_x_14) ;  /* 0x0000000000048947 */ /* 0x000fea0003800000 */
[----:B-1----:R-:W-:Y:S01]  /*0c80*/  BPT.TRAP 0x1 ;  /* 0x000000040000795c */ /* 0x002fe20000300000 */
.L_x_14:
[----:B------:R-:W2:Y:S01]  /*0c90*/  S2UR UR6, SR_CgaCtaId ;  /* 0x00000000000679c3 */ /* 0x000ea20000008800 */
[----:B------:R-:W-:Y:S01]  /*0ca0*/  UMOV UR37, 0x400 ;  /* 0x0000040000257882 */ /* 0x000fe20000000000 */
[----:B------:R-:W-:-:S05]  /*0cb0*/  IMAD.U32 R2, RZ, RZ, UR4 ;  /* 0x00000004ff027e24 */ /* 0x000fca000f8e00ff */
[----:B------:R-:W-:Y:S01]  /*0cc0*/  SHF.L.U32 R2, R2, 0x1f, RZ ;  /* 0x0000001f02027819 */ /* 0x000fe200000006ff */
[----:B--2---:R-:W-:-:S04]  /*0cd0*/  ULEA UR37, UR6, UR37, 0x18 ;  /* 0x0000002506257291 */ /* 0x004fc8000f8ec03f */
[----:B------:R-:W-:-:S09]  /*0ce0*/  ULEA UR6, UR5, UR37, 0x3 ;  /* 0x0000002505067291 */ /* 0x000fd2000f8e183f */
[----:B------:R-:W2:Y:S02]  /*0cf0*/  SYNCS.PHASECHK.TRANS64.TRYWAIT P1, [UR6+0x3850], R2 ;  /* 0x00385002ff0075a7 */ /* 0x000ea40008020146 */
[----:B--2---:R-:W-:Y:S05]  /*0d00*/  @!P1 BRA `(.L_x_15) ;  /* 0x0000005800309947 */ /* 0x004fea0003800000 */
.L_x_87:
[----:B------:R-:W-:Y:S05]  /*0d10*/  @!P0 BRA `(.L_x_16) ;  /* 0x0000000000048947 */ /* 0x000fea0003800000 */
[----:B-1----:R-:W-:Y:S01]  /*0d20*/  BPT.TRAP 0x1 ;  /* 0x000000040000795c */ /* 0x002fe20000300000 */
.L_x_16:
[----:B--2---:R-:W-:Y:S01]  /*0d30*/  SHF.L.U32 R2, RZ, 0x1f, RZ ;  /* 0x0000001fff027819 */ /* 0x004fe200000006ff */
[----:B------:R-:W-:Y:S01]  /*0d40*/  UIADD3 UR9, UR37, 0x3890, URZ ;  /* 0x0000389025097890 */ /* 0x000fe2000fffe03f */
[----:B------:R-:W-:Y:S02]  /*0d50*/  ISETP.NE.AND P2, PT, RZ, UR10, PT ;  /* 0x0000000aff007c0c */ /* 0x000fe4000bf45270 */
[----:B------:R-:W2:Y:S02]  /*0d60*/  SYNCS.PHASECHK.TRANS64.TRYWAIT P1, [UR37+0x3800], R2 ;  /* 0x00380002ff0075a7 */ /* 0x000ea40008020165 */
[----:B--2---:R-:W-:Y:S09]  /*0d70*/  @!P1 BRA `(.L_x_17) ;  /* 0x00000058002c9947 */ /* 0x004ff20003800000 */
.L_x_88:
[----:B------:R-:W-:Y:S01]  /*0d80*/  ULEA UR10, UR10, UR9, 0x3 ;  /* 0x000000090a0a7291 */ /* 0x000fe2000f8e183f */
[----:B--2---:R-:W-:Y:S01]  /*0d90*/  SEL R3, RZ, 0x1, P2 ;  /* 0x00000001ff037807 */ /* 0x004fe20001000000 */
[----:B------:R-:W-:-:S03]  /*0da0*/  UIADD3 UR8, UR36, -0x1, URZ ;  /* 0xffffffff24087890 */ /* 0x000fc6000fffe03f */
[----:B------:R-:W-:Y:S01]  /*0db0*/  SHF.L.U32 R3, R3, 0x1f, RZ ;  /* 0x0000001f03037819 */ /* 0x000fe200000006ff */
[----:B------:R-:W-:-:S03]  /*0dc0*/  USHF.L.U32 UR8, UR8, 0x3, URZ ;  /* 0x0000000308087899 */ /* 0x000fc6000800063f */
[----:B------:R-:W2:Y:S02]  /*0dd0*/  SYNCS.PHASECHK.TRANS64.TRYWAIT P1, [UR10], R3 ;  /* 0x00000003ff0075a7 */ /* 0x000ea4000802014a */
[----:B--2---:R-:W-:Y:S07]  /*0de0*/  @!P1 BRA `(.L_x_18) ;  /* 0x0000005800289947 */ /* 0x004fee0003800000 */
.L_x_89:
[----:B------:R-:W-:Y:S01]  /*0df0*/  USHF.R.U32.HI UR4, URZ, 0x4, UR37 ;  /* 0x000000043f047899 */ /* 0x000fe20008011625 */
[----:B------:R-:W-:Y:S01]  /*0e00*/  WARPGROUP.ARRIVE ;  /* 0x00000000000079c5 */ /* 0x000fe20000000000 */
[----:B------:R-:W-:Y:S01]  /*0e10*/  UIADD3 UR6, UR37, 0x1000, URZ ;  /* 0x0000100025067890 */ /* 0x000fe2000fffe03f */
[----:B------:R-:W-:Y:S01]  /*0e20*/  IMAD.MOV.U32 R71, RZ, RZ, RZ ;  /* 0x000000ffff477224 */ /* 0x000fe200078e00ff */
[----:B------:R-:W-:Y:S02]  /*0e30*/  ULOP3.LUT UR4, UR4, 0x3fff, URZ, 0xc0, !UPT ;  /* 0x00003fff04047892 */ /* 0x000fe4000f8ec03f */
[----:B------:R-:W-:Y:S02]  /*0e40*/  USHF.R.U32.HI UR6, URZ, 0x4, UR6 ;  /* 0x000000043f067899 */ /* 0x000fe40008011606 */
[----:B------:R-:W-:Y:S02]  /*0e50*/  ULOP3.LUT UR4, UR4, 0x10000, URZ, 0xfc, !UPT ;  /* 0x0001000004047892 */ /* 0x000fe4000f8efc3f */
[----:B------:R-:W-:-:S02]  /*0e60*/  ULOP3.LUT UR6, UR6, 0x3fff, URZ, 0xc0, !UPT ;  /* 0x00003fff06067892 */ /* 0x000fc4000f8ec03f */
[----:B------:R-:W-:Y:S02]  /*0e70*/  ULEA UR4, UR5, UR4, 0x7 ;  /* 0x0000000405047291 */ /* 0x000fe4000f8e383f */
[----:B------:R-:W-:Y:S01]  /*0e80*/  ULOP3.LUT UR10, UR6, 0x10000, URZ, 0xfc, !UPT ;  /* 0x00010000060a7892 */ /* 0x000fe2000f8efc3f */
[----:B------:R-:W-:Y:S01]  /*0e90*/  UMOV UR5, 0xc0000010 ;  /* 0xc000001000057882 */ /* 0x000fe20000000000 */
[----:B------:R-:W-:-:S05]  /*0ea0*/  UMOV UR7, 0xc0000010 ;  /* 0xc000001000077882 */ /* 0x000fca0000000000 */
[----:B------:R-:W-:Y:S02]  /*0eb0*/  UMOV UR6, UR10 ;  /* 0x0000000a00067c82 */ /* 0x000fe40008000000 */
[----:B------:R-:W-:Y:S01]  /*0ec0*/  QGMMA.64x64x32.F32.E4M3.E4M3 R24, gdesc[UR4], RZ, !UPT, gsb0 ;  /* 0x00e00000041879f3 */ /* 0x000fe2000c0008ff */
[----:B------:R-:W-:Y:S02]  /*0ed0*/  ULDC UR6, c[0x0][0x604] ;  /* 0x0001810000067ab9 */ /* 0x000fe40000000800 */
[----:B------:R-:W-:Y:S02]  /*0ee0*/  WARPGROUP.DEPBAR.LE gsb0, 0x0 ;  /* 0x00008000000079c5 */ /* 0x000fe40000010000 */
[----:B--2---:R-:W-:-:S04]  /*0ef0*/  FMNMX R3, R24, R25, !PT ;  /* 0x0000001918037209 */ /* 0x004fc80007800000 */
[----:B------:R-:W-:-:S04]  /*0f00*/  FMNMX R4, R28, R3, !PT ;  /* 0x000000031c047209 */ /* 0x000fc80007800000 */
        /* <DEDUP_REMOVED lines=12> */
[----:B------:R-:W-:-:S05]  /*0fd0*/  FMNMX R6, R53, R4, !PT ;  /* 0x0000000435067209 */ /* 0x000fca0007800000 */
[----:B------:R-:W2:Y:S02]  /*0fe0*/  SHFL.BFLY PT, R3, R6, 0x1, 0x1f ;  /* 0x0c201f0006037f89 */ /* 0x000ea400000e0000 */
[----:B--2---:R-:W-:Y:S02]  /*0ff0*/  FMNMX R7, R6, R3, !PT ;  /* 0x0000000306077209 */ /* 0x004fe40007800000 */
[----:B------:R-:W-:-:S03]  /*1000*/  FMNMX R3, R26, R27, !PT ;  /* 0x0000001b1a037209 */ /* 0x000fc60007800000 */
[----:B------:R-:W2:Y:S01]  /*1010*/  SHFL.BFLY PT, R8, R7, 0x2, 0x1f ;  /* 0x0c401f0007087f89 */ /* 0x000ea200000e0000 */
[----:B------:R-:W-:-:S04]  /*1020*/  FMNMX R4, R30, R3, !PT ;  /* 0x000000031e047209 */ /* 0x000fc80007800000 */
[----:B------:R-:W-:-:S04]  /*1030*/  FMNMX R3, R31, R4, !PT ;  /* 0x000000041f037209 */ /* 0x000fc80007800000 */
[----:B------:R-:W-:-:S04]  /*1040*/  FMNMX R4, R34, R3, !PT ;  /* 0x0000000322047209 */ /* 0x000fc80007800000 */
[----:B------:R-:W-:-:S04]  /*1050*/  FMNMX R5, R35, R4, !PT ;  /* 0x0000000423057209 */ /* 0x000fc80007800000 */
[----:B------:R-:W-:-:S04]  /*1060*/  FMNMX R4, R38, R5, !PT ;  /* 0x0000000526047209 */ /* 0x000fc80007800000 */
[----:B------:R-:W-:Y:S02]  /*1070*/  FMNMX R5, R39, R4, !PT ;  /* 0x0000000427057209 */ /* 0x000fe40007800000 */
[----:B--2---:R-:W-:Y:S02]  /*1080*/  FMNMX R3, R7, R8, !PT ;  /* 0x0000000807037209 */ /* 0x004fe40007800000 */
[----:B------:R-:W-:Y:S02]  /*1090*/  FMNMX R4, R42, R5, !PT ;  /* 0x000000052a047209 */ /* 0x000fe40007800000 */
[----:B------:R-:W-:Y:S02]  /*10a0*/  FSETP.NEU.AND P1, PT, R3, -INF , PT ;  /* 0xff8000000300780b */ /* 0x000fe40003f2d000 */
[----:B------:R-:W-:Y:S02]  /*10b0*/  FMNMX R5, R43, R4, !PT ;  /* 0x000000042b057209 */ /* 0x000fe40007800000 */
[----:B------:R-:W-:-:S02]  /*10c0*/  FSEL R6, R3, RZ, P1 ;  /* 0x000000ff03067208 */ /* 0x000fc40000800000 */
[----:B------:R-:W-:Y:S02]  /*10d0*/  FMNMX R4, R46, R5, !PT ;  /* 0x000000052e047209 */ /* 0x000fe40007800000 */
[----:B------:R-:W-:Y:S01]  /*10e0*/  LOP3.LUT R7, R0, 0x3, RZ, 0xc0, !PT ;  /* 0x0000000300077812 */ /* 0x000fe200078ec0ff */
[----:B------:R-:W-:Y:S01]  /*10f0*/  FMUL R6, R6, UR6 ;  /* 0x0000000606067c20 */ /* 0x000fe20008400000 */
[----:B------:R-:W-:Y:S01]  /*1100*/  FMNMX R5, R47, R4, !PT ;  /* 0x000000042f057209 */ /* 0x000fe20007800000 */
[----:B------:R-:W-:Y:S02]  /*1110*/  IMAD.SHL.U32 R0, R0, 0x4, RZ ;  /* 0x0000000400007824 */ /* 0x000fe400078e00ff */
[--C-:B------:R-:W-:Y:S01]  /*1120*/  FFMA R24, R24, UR6, -R6.reuse ;  /* 0x0000000618187c23 */ /* 0x100fe20008000806 */
[----:B------:R-:W-:Y:S01]  /*1130*/  FMNMX R4, R50, R5, !PT ;  /* 0x0000000532047209 */ /* 0x000fe20007800000 */
[--C-:B------:R-:W-:Y:S01]  /*1140*/  FFMA R25, R25, UR6, -R6.reuse ;  /* 0x0000000619197c23 */ /* 0x100fe20008000806 */
[--C-:B------:R-:W-:Y:S01]  /*1150*/  FFMA R28, R28, UR6, -R6.reuse ;  /* 0x000000061c1c7c23 */ /* 0x100fe20008000806 */
[--C-:B------:R-:W-:Y:S01]  /*1160*/  FFMA R36, R36, UR6, -R6.reuse ;  /* 0x0000000624247c23 */ /* 0x100fe20008000806 */
[----:B------:R-:W-:Y:S01]  /*1170*/  FSETP.GEU.AND P2, PT, R24, -126, PT ;  /* 0xc2fc00001800780b */ /* 0x000fe20003f4e000 */
[--C-:B------:R-:W-:Y:S01]  /*1180*/  FFMA R32, R32, UR6, -R6.reuse ;  /* 0x0000000620207c23 */ /* 0x100fe20008000806 */
[----:B------:R-:W-:Y:S01]  /*1190*/  FMNMX R5, R51, R4, !PT ;  /* 0x0000000433057209 */ /* 0x000fe20007800000 */
        /* <DEDUP_REMOVED lines=10> */
[----:B------:R-:W-:Y:S01]  /*1240*/  @!P2 FMUL R24, R24, 0.5 ;  /* 0x3f0000001818a820 */ /* 0x000fe20000400000 */
[----:B------:R-:W-:Y:S01]  /*1250*/  FSETP.GEU.AND P5, PT, R29, -126, PT ;  /* 0xc2fc00001d00780b */ /* 0x000fe20003fae000 */
[----:B------:R-:W2:Y:S01]  /*1260*/  SHFL.BFLY PT, R5, R4, 0x1, 0x1f ;  /* 0x0c201f0004057f89 */ /* 0x000ea200000e0000 */
[----:B------:R-:W-:Y:S01]  /*1270*/  FSETP.GEU.AND P4, PT, R33, -126, PT ;  /* 0xc2fc00002100780b */ /* 0x000fe20003f8e000 */
[----:B------:R-:W-:Y:S01]  /*1280*/  @!P3 FMUL R25, R25, 0.5 ;  /* 0x3f0000001919b820 */ /* 0x000fe20000400000 */
[--C-:B------:R-:W-:Y:S01]  /*1290*/  FFMA R48, R48, UR6, -R6.reuse ;  /* 0x0000000630307c23 */ /* 0x100fe20008000806 */
[----:B------:R-:W3:Y:S01]  /*12a0*/  MUFU.EX2 R24, R24 ;  /* 0x0000001800187308 */ /* 0x000ee20000000800 */
[--C-:B------:R-:W-:Y:S01]  /*12b0*/  FFMA R41, R41, UR6, -R6.reuse ;  /* 0x0000000629297c23 */ /* 0x100fe20008000806 */
[----:B------:R-:W-:Y:S01]  /*12c0*/  @!P6 FMUL R28, R28, 0.5 ;  /* 0x3f0000001c1ce820 */ /* 0x000fe20000400000 */
[--C-:B------:R-:W-:Y:S01]  /*12d0*/  FFMA R49, R49, UR6, -R6.reuse ;  /* 0x0000000631317c23 */ /* 0x100fe20008000806 */
[--C-:B------:R-:W-:Y:S01]  /*12e0*/  FFMA R45, R45, UR6, -R6.reuse ;  /* 0x000000062d2d7c23 */ /* 0x100fe20008000806 */
[--C-:B------:R-:W-:Y:S01]  /*12f0*/  FFMA R52, R52, UR6, -R6.reuse ;  /* 0x0000000634347c23 */ /* 0x100fe20008000806 */
[----:B------:R-:W-:Y:S01]  /*1300*/  @!P1 FMUL R32, R32, 0.5 ;  /* 0x3f00000020209820 */ /* 0x000fe20000400000 */
[----:B------:R-:W-:Y:S01]  /*1310*/  FFMA R6, R53, UR6, -R6 ;  /* 0x0000000635067c23 */ /* 0x000fe20008000806 */
[----:B------:R-:W4:Y:S01]  /*1320*/  MUFU.EX2 R8, R25 ;  /* 0x0000001900087308 */ /* 0x000f220000000800 */
[----:B------:R-:W-:Y:S01]  /*1330*/  @!P5 FMUL R29, R29, 0.5 ;  /* 0x3f0000001d1dd820 */ /* 0x000fe20000400000 */
[----:B------:R-:W-:Y:S01]  /*1340*/  @!P4 FMUL R33, R33, 0.5 ;  /* 0x3f0000002121c820 */ /* 0x000fe20000400000 */
[----:B------:R-:W-:Y:S01]  /*1350*/  VIADD R7, R7, 0xffffffff ;  /* 0xffffffff07077836 */ /* 0x000fe20000000000 */
[----:B------:R-:W-:-:S04]  /*1360*/  LOP3.LUT R0, R0, 0xc, RZ, 0xc0, !PT ;  /* 0x0000000c00007812 */ /* 0x000fc800078ec0ff */
[----:B------:R-:W5:Y:S01]  /*1370*/  MUFU.EX2 R28, R28 ;  /* 0x0000001c001c7308 */ /* 0x000f620000000800 */
[----:B---3--:R-:W-:Y:S01]  /*1380*/  @!P2 FMUL R24, R24, R24 ;  /* 0x000000181818a220 */ /* 0x008fe20000400000 */
[----:B------:R-:W-:Y:S02]  /*1390*/  FSETP.GEU.AND P2, PT, R36, -126, PT ;  /* 0xc2fc00002400780b */ /* 0x000fe40003f4e000 */
[----:B--2---:R-:W-:Y:S02]  /*13a0*/  FMNMX R4, R4, R5, !PT ;  /* 0x0000000504047209 */ /* 0x004fe40007800000 */
[----:B------:R-:W-:Y:S02]  /*13b0*/  F2FP.SATFINITE.E4M3.F32.PACK_AB_MERGE_C R23, R71, R24, RZ ;  /* 0x000000184717723e */ /* 0x000fe400048070ff */
[----:B------:R-:W2:Y:S01]  /*13c0*/  MUFU.EX2 R32, R32 ;  /* 0x0000002000207308 */ /* 0x000ea20000000800 */
[----:B----4-:R-:W-:Y:S01]  /*13d0*/  @!P3 FMUL R8, R8, R8 ;  /* 0x000000080808b220 */ /* 0x010fe20000400000 */
[----:B------:R-:W-:Y:S01]  /*13e0*/  FSETP.GEU.AND P3, PT, R37, -126, PT ;  /* 0xc2fc00002500780b */ /* 0x000fe20003f6e000 */
[----:B------:R-:W3:Y:S01]  /*13f0*/  SHFL.BFLY PT, R5, R4, 0x2, 0x1f ;  /* 0x0c401f0004057f89 */ /* 0x000ee200000e0000 */
[----:B------:R-:W-:-:S02]  /*1400*/  LOP3.LUT R23, R23, 0xff, RZ, 0xc0, !PT ;  /* 0x000000ff17177812 */ /* 0x000fc400078ec0ff */
[----:B------:R-:W-:Y:S01]  /*1410*/  F2FP.SATFINITE.E4M3.F32.PACK_AB_MERGE_C R25, R71, R8, RZ ;  /* 0x000000084719723e */ /* 0x000fe200048070ff */
[----:B------:R-:W-:Y:S01]  /*1420*/  @!P2 FMUL R36, R36, 0.5 ;  /* 0x3f0000002424a820 */ /* 0x000fe20000400000 */
[----:B------:R-:W4:Y:S01]  /*1430*/  MUFU.EX2 R10, R29 ;  /* 0x0000001d000a7308 */ /* 0x000f220000000800 */
[----:B-----5:R-:W-:Y:S01]  /*1440*/  @!P6 FMUL R28, R28, R28 ;  /* 0x0000001c1c1ce220 */ /* 0x020fe20000400000 */
[----:B------:R-:W-:-:S05]  /*1450*/  FSETP.GEU.AND P6, PT, R40, -126, PT ;  /* 0xc2fc00002800780b */ /* 0x000fca0003fce000 */
[----:B------:R-:W-:Y:S01]  /*1460*/  @!P3 FMUL R37, R37, 0.5 ;  /* 0x3f0000002525b820 */ /* 0x000fe20000400000 */
[----:B------:R-:W5:Y:S01]  /*1470*/  MUFU.EX2 R36, R36 ;  /* 0x0000002400247308 */ /* 0x000f620000000800 */
[----:B--2---:R-:W-:Y:S01]  /*1480*/  @!P1 FMUL R32, R32, R32 ;  /* 0x0000002020209220 */ /* 0x004fe20000400000 */
[----:B------:R-:W-:-:S05]  /*1490*/  FSETP.GEU.AND P1, PT, R44, -126, PT ;  /* 0xc2fc00002c00780b */ /* 0x000fca0003f2e000 */
[----:B------:R-:W-:Y:S01]  /*14a0*/  @!P6 FMUL R40, R40, 0.5 ;  /* 0x3f0000002828e820 */ /* 0x000fe20000400000 */
[----:B------:R-:W2:Y:S01]  /*14b0*/  MUFU.EX2 R14, R37 ;  /* 0x00000025000e7308 */ /* 0x000ea20000000800 */
[----:B----4-:R-:W-:Y:S01]  /*14c0*/  @!P5 FMUL R10, R10, R10 ;  /* 0x0000000a0a0ad220 */ /* 0x010fe20000400000 */
[----:B------:R-:W-:Y:S02]  /*14d0*/  FSETP.GEU.AND P5, PT, R41, -126, PT ;  /* 0xc2fc00002900780b */ /* 0x000fe40003fae000 */
[----:B---3--:R-:W-:Y:S02]  /*14e0*/  FMNMX R4, R4, R5, !PT ;  /* 0x0000000504047209 */ /* 0x008fe40007800000 */
[----:B------:R-:W-:Y:S01]  /*14f0*/  F2FP.SATFINITE.E4M3.F32.PACK_AB_MERGE_C R29, R71, R10, RZ ;  /* 0x0000000a471d723e */ /* 0x000fe200048070ff */
[----:B------:R-:W-:Y:S01]  /*1500*/  @!P1 FMUL R44, R44, 0.5 ;  /* 0x3f0000002c2c9820 */ /* 0x000fe20000400000 */
[----:B------:R-:W3:Y:S01]  /*1510*/  MUFU.EX2 R12, R33 ;  /* 0x00000021000c7308 */ /* 0x000ee20000000800 */
[----:B-----5:R-:W-:Y:S01]  /*1520*/  @!P2 FMUL R36, R36, R36 ;  /* 0x000000242424a220 */ /* 0x020fe20000400000 */
[----:B------:R-:W-:-:S02]  /*1530*/  FSETP.NEU.AND P2, PT, R4, -INF , PT ;  /* 0xff8000000400780b */ /* 0x000fc40003f4d000 */
[----:B------:R-:W-:Y:S02]  /*1540*/  LOP3.LUT R29, R29, 0xffff, RZ, 0xc0, !PT ;  /* 0x0000ffff1d1d7812 */ /* 0x000fe400078ec0ff */
[----:B------:R-:W-:Y:S01]  /*1550*/  FSEL R5, R4, RZ, P2 ;  /* 0x000000ff04057208 */ /* 0x000fe20001000000 */
[----:B------:R-:W-:Y:S01]  /*1560*/  @!P5 FMUL R41, R41, 0.5 ;  /* 0x3f0000002929d820 */ /* 0x000fe20000400000 */
[----:B------:R-:W-:Y:S01]  /*1570*/  FSETP.GEU.AND P2, PT, R49, -126, PT ;  /* 0xc2fc00003100780b */ /* 0x000fe20003f4e000 */
[----:B--2---:R-:W-:Y:S01]  /*1580*/  @!P3 FMUL R14, R14, R14 ;  /* 0x0000000e0e0eb220 */ /* 0x004fe20000400000 */
[----:B------:R-:W-:Y:S01]  /*1590*/  FSETP.GEU.AND P3, PT, R48, -126, PT ;  /* 0xc2fc00003000780b */ /* 0x000fe20003f6e000 */
[----:B------:R-:W2:Y:S01]  /*15a0*/  MUFU.EX2 R40, R40 ;  /* 0x0000002800287308 */ /* 0x000ea20000000800 */
[----:B------:R-:W-:Y:S02]  /*15b0*/  FMUL R5, R5, UR6 ;  /* 0x0000000605057c20 */ /* 0x000fe40008400000 */
[----:B------:R-:W-:-:S02]  /*15c0*/  F2FP.SATFINITE.E4M3.F32.PACK_AB_MERGE_C R37, R71, R14, RZ ;  /* 0x0000000e4725723e */ /* 0x000fc400048070ff */
[--C-:B------:R-:W-:Y:S01]  /*15d0*/  FFMA R26, R26, UR6, -R5.reuse ;  /* 0x000000061a1a7c23 */ /* 0x100fe20008000805 */
[----:B---3--:R-:W-:Y:S01]  /*15e0*/  @!P4 FMUL R12, R12, R12 ;  /* 0x0000000c0c0cc220 */ /* 0x008fe20000400000 */
[----:B------:R-:W-:Y:S01]  /*15f0*/  FSETP.GEU.AND P4, PT, R45, -126, PT ;  /* 0xc2fc00002d00780b */ /* 0x000fe20003f8e000 */
[----:B------:R-:W3:Y:S01]  /*1600*/  MUFU.EX2 R44, R44 ;  /* 0x0000002c002c7308 */ /* 0x000ee20000000800 */
[--C-:B------:R-:W-:Y:S01]  /*1610*/  FFMA R30, R30, UR6, -R5.reuse ;  /* 0x000000061e1e7c23 */ /* 0x100fe20008000805 */
[----:B------:R-:W-:Y:S01]  /*1620*/  @!P2 FMUL R49, R49, 0.5 ;  /* 0x3f0000003131a820 */ /* 0x000fe20000400000 */
[--C-:B------:R-:W-:Y:S01]  /*1630*/  FFMA R31, R31, UR6, -R5.reuse ;  /* 0x000000061f1f7c23 */ /* 0x100fe20008000805 */
[----:B------:R-:W-:Y:S01]  /*1640*/  @!P3 FMUL R48, R48, 0.5 ;  /* 0x3f0000003030b820 */ /* 0x000fe20000400000 */
[--C-:B------:R-:W-:Y:S01]  /*1650*/  FFMA R27, R27, UR6, -R5.reuse ;  /* 0x000000061b1b7c23 */ /* 0x100fe20008000805 */
[--C-:B------:R-:W-:Y:S01]  /*1660*/  FFMA R34, R34, UR6, -R5.reuse ;  /* 0x0000000622227c23 */ /* 0x100fe20008000805 */
[--C-:B------:R-:W-:Y:S01]  /*1670*/  FFMA R38, R38, UR6, -R5.reuse ;  /* 0x0000000626267c23 */ /* 0x100fe20008000805 */
[----:B------:R-:W4:Y:S01]  /*1680*/  MUFU.EX2 R41, R41 ;  /* 0x0000002900297308 */ /* 0x000f220000000800 */
[----:B--2---:R-:W-:Y:S01]  /*1690*/  @!P6 FMUL R40, R40, R40 ;  /* 0x000000282828e220 */ /* 0x004fe20000400000 */
[----:B------:R-:W-:Y:S01]  /*16a0*/  FSETP.GEU.AND P6, PT, R52, -126, PT ;  /* 0xc2fc00003400780b */ /* 0x000fe20003fce000 */
[--C-:B------:R-:W-:Y:S01]  /*16b0*/  FFMA R42, R42, UR6, -R5.reuse ;  /* 0x000000062a2a7c23 */ /* 0x100fe20008000805 */
[----:B------:R-:W-:Y:S01]  /*16c0*/  @!P4 FMUL R45, R45, 0.5 ;  /* 0x3f0000002d2dc820 */ /* 0x000fe20000400000 */
[--C-:B------:R-:W-:Y:S01]  /*16d0*/  FFMA R43, R43, UR6, -R5.reuse ;  /* 0x000000062b2b7c23 */ /* 0x100fe20008000805 */
[--C-:B------:R-:W-:Y:S01]  /*16e0*/  FFMA R35, R35, UR6, -R5.reuse ;  /* 0x0000000623237c23 */ /* 0x100fe20008000805 */
[--C-:B------:R-:W-:Y:S01]  /*16f0*/  FFMA R39, R39, UR6, -R5.reuse ;  /* 0x0000000627277c23 */ /* 0x100fe20008000805 */
[----:B------:R-:W2:Y:S01]  /*1700*/  MUFU.EX2 R48, R48 ;  /* 0x0000003000307308 */ /* 0x000ea20000000800 */
[----:B---3--:R-:W-:Y:S01]  /*1710*/  @!P1 FMUL R44, R44, R44 ;  /* 0x0000002c2c2c9220 */ /* 0x008fe20000400000 */
[----:B------:R-:W-:Y:S01]  /*1720*/  FSETP.GEU.AND P1, PT, R26, -126, PT ;  /* 0xc2fc00001a00780b */ /* 0x000fe20003f2e000 */
[--C-:B------:R-:W-:Y:S01]  /*1730*/  FFMA R46, R46, UR6, -R5.reuse ;  /* 0x000000062e2e7c23 */ /* 0x100fe20008000805 */
[--C-:B------:R-:W-:Y:S01]  /*1740*/  FFMA R47, R47, UR6, -R5.reuse ;  /* 0x000000062f2f7c23 */ /* 0x100fe20008000805 */
[--C-:B------:R-:W-:Y:S01]  /*1750*/  FFMA R50, R50, UR6, -R5.reuse ;  /* 0x0000000632327c23 */ /* 0x100fe20008000805 */
[--C-:B------:R-:W-:Y:S01]  /*1760*/  FFMA R51, R51, UR6, -R5.reuse ;  /* 0x0000000633337c23 */ /* 0x100fe20008000805 */
[----:B------:R-:W-:Y:S01]  /*1770*/  @!P6 FMUL R52, R52, 0.5 ;  /* 0x3f0000003434e820 */ /* 0x000fe20000400000 */
[----:B------:R-:W3:Y:S01]  /*1780*/  MUFU.EX2 R49, R49 ;  /* 0x0000003100317308 */ /* 0x000ee20000000800 */
[----:B----4-:R-:W-:Y:S01]  /*1790*/  @!P5 FMUL R41, R41, R41 ;  /* 0x000000292929d220 */ /* 0x010fe20000400000 */
[----:B------:R-:W-:Y:S01]  /*17a0*/  FSETP.GEU.AND P5, PT, R6, -126, PT ;  /* 0xc2fc00000600780b */ /* 0x000fe20003fae000 */
[--C-:B------:R-:W-:Y:S01]  /*17b0*/  FFMA R54, R54, UR6, -R5.reuse ;  /* 0x0000000636367c23 */ /* 0x100fe20008000805 */
[----:B------:R-:W-:Y:S01]  /*17c0*/  FFMA R5, R55, UR6, -R5 ;  /* 0x0000000637057c23 */ /* 0x000fe20008000805 */
[----:B------:R-:W-:Y:S01]  /*17d0*/  ULOP3.LUT UR6, UR8, 0x8, URZ, 0xc, !UPT ;  /* 0x0000000808067892 */ /* 0x000fe2000f8e0c3f */
[----:B------:R-:W-:Y:S01]  /*17e0*/  F2FP.SATFINITE.E4M3.F32.PACK_AB_MERGE_C R33, R71, R12, RZ ;  /* 0x0000000c4721723e */ /* 0x000fe200048070ff */
[----:B------:R-:W-:Y:S01]  /*17f0*/  @!P1 FMUL R26, R26, 0.5 ;  /* 0x3f0000001a1a9820 */ /* 0x000fe20000400000 */
[----:B------:R-:W4:Y:S01]  /*1800*/  MUFU.EX2 R45, R45 ;  /* 0x0000002d002d7308 */ /* 0x000f220000000800 */
[----:B--2---:R-:W-:Y:S01]  /*1810*/  @!P3 FMUL R48, R48, R48 ;  /* 0x000000303030b220 */ /* 0x004fe20000400000 */
[----:B------:R-:W-:Y:S01]  /*1820*/  FSETP.GEU.AND P3, PT, R30, -126, PT ;  /* 0xc2fc00001e00780b */ /* 0x000fe20003f6e000 */
[----:B------:R-:W-:Y:S01]  /*1830*/  IMAD.U32 R9, RZ, RZ, UR6 ;  /* 0x00000006ff097e24 */ /* 0x000fe2000f8e00ff */
[----:B------:R-:W-:-:S02]  /*1840*/  LOP3.LUT R37, R37, 0xffff, RZ, 0xc0, !PT ;  /* 0x0000ffff25257812 */ /* 0x000fc400078ec0ff */
[----:B------:R-:W-:Y:S01]  /*1850*/  LOP3.LUT R33, R33, 0xffff, RZ, 0xc0, !PT ;  /* 0x0000ffff21217812 */ /* 0x000fe200078ec0ff */
[----:B------:R-:W-:Y:S01]  /*1860*/  @!P5 FMUL R6, R6, 0.5 ;  /* 0x3f0000000606d820 */ /* 0x000fe20000400000 */
[----:B------:R-:W2:Y:S01]  /*1870*/  MUFU.EX2 R52, R52 ;  /* 0x0000003400347308 */ /* 0x000ea20000000800 */
[----:B---3--:R-:W-:Y:S01]  /*1880*/  @!P2 FMUL R49, R49, R49 ;  /* 0x000000313131a220 */ /* 0x008fe20000400000 */
[----:B------:R-:W-:Y:S01]  /*1890*/  FSETP.GEU.AND P2, PT, R31, -126, PT ;  /* 0xc2fc00001f00780b */ /* 0x000fe20003f4e000 */
[----:B------:R3:W-:Y:S04]  /*18a0*/  SYNCS.ARRIVE.TRANS64.A1T0 RZ, [R9+UR9], RZ ;  /* 0x000000ff09ff79a7 */ /* 0x0007e80008100009 */
[----:B------:R-:W-:Y:S01]  /*18b0*/  @!P3 FMUL R30, R30, 0.5 ;  /* 0x3f0000001e1eb820 */ /* 0x000fe20000400000 */
[----:B------:R-:W5:Y:S01]  /*18c0*/  MUFU.EX2 R26, R26 ;  /* 0x0000001a001a7308 */ /* 0x000f620000000800 */
[----:B----4-:R-:W-:Y:S01]  /*18d0*/  @!P4 FMUL R45, R45, R45 ;  /* 0x0000002d2d2dc220 */ /* 0x010fe20000400000 */
[----:B------:R-:W-:Y:S01]  /*18e0*/  FSETP.GEU.AND P4, PT, R27, -126, PT ;  /* 0xc2fc00001b00780b */ /* 0x000fe20003f8e000 */
[----:B---3--:R-:W-:Y:S01]  /*18f0*/  FADD R9, R8, R41 ;  /* 0x0000002908097221 */ /* 0x008fe20000000000 */
[----:B------:R-:W-:Y:S01]  /*1900*/  FADD R8, R28, R44 ;  /* 0x0000002c1c087221 */ /* 0x000fe20000000000 */
[----:B------:R-:W-:Y:S01]  /*1910*/  F2FP.SATFINITE.E4M3.F32.PACK_AB_MERGE_C R28, R71, R28, RZ ;  /* 0x0000001c471c723e */ /* 0x000fe200048070ff */
[----:B------:R-:W-:Y:S01]  /*1920*/  FADD R11, R10, R45 ;  /* 0x0000002d0a0b7221 */ /* 0x000fe20000000000 */
[----:B------:R-:W-:Y:S01]  /*1930*/  @!P2 FMUL R31, R31, 0.5 ;  /* 0x3f0000001f1fa820 */ /* 0x000fe20000400000 */
[----:B------:R-:W3:Y:S01]  /*1940*/  MUFU.EX2 R30, R30 ;  /* 0x0000001e001e7308 */ /* 0x000ee20000000800 */
[----:B--2---:R-:W-:Y:S01]  /*1950*/  @!P6 FMUL R52, R52, R52 ;  /* 0x000000343434e220 */ /* 0x004fe20000400000 */
[----:B------:R-:W-:Y:S01]  /*1960*/  FSETP.GEU.AND P6, PT, R34, -126, PT ;  /* 0xc2fc00002200780b */ /* 0x000fe20003fce000 */
[----:B------:R-:W-:Y:S01]  /*1970*/  FADD R10, R32, R48 ;  /* 0x00000030200a7221 */ /* 0x000fe20000000000 */
[C---:B------:R-:W-:Y:S01]  /*1980*/  F2FP.SATFINITE.E4M3.F32.PACK_AB_MERGE_C R32, R71.reuse, R32, RZ ;  /* 0x000000204720723e */ /* 0x040fe200048070ff */
[----:B------:R-:W-:Y:S01]  /*1990*/  FADD R13, R36, R52 ;  /* 0x00000034240d7221 */ /* 0x000fe20000000000 */
[----:B------:R-:W-:Y:S01]  /*19a0*/  F2FP.SATFINITE.E4M3.F32.PACK_AB_MERGE_C R36, R71, R36, RZ ;  /* 0x000000244724723e */ /* 0x000fe200048070ff */
[----:B------:R-:W-:Y:S01]  /*19b0*/  @!P4 FMUL R27, R27, 0.5 ;  /* 0x3f0000001b1bc820 */ /* 0x000fe20000400000 */
[----:B------:R-:W2:Y:S01]  /*19c0*/  MUFU.EX2 R18, R31 ;  /* 0x0000001f00127308 */ /* 0x000ea20000000800 */
[----:B-----5:R-:W-:Y:S01]  /*19d0*/  @!P1 FMUL R26, R26, R26 ;  /* 0x0000001a1a1a9220 */ /* 0x020fe20000400000 */
[----:B------:R-:W-:Y:S01]  /*19e0*/  FSETP.GEU.AND P1, PT, R38, -126, PT ;  /* 0xc2fc00002600780b */ /* 0x000fe20003f2e000 */
[----:B------:R-:W-:Y:S01]  /*19f0*/  FADD R8, R8, R13 ;  /* 0x0000000d08087221 */ /* 0x000fe20000000000 */
[----:B------:R-:W-:-:S02]  /*1a00*/  F2FP.SATFINITE.E4M3.F32.PACK_AB_MERGE_C R41, R71, R41, RZ ;  /* 0x000000294729723e */ /* 0x000fc400048070ff */
[C---:B------:R-:W-:Y:S01]  /*1a10*/  F2FP.SATFINITE.E4M3.F32.PACK_AB_MERGE_C R44, R71.reuse, R44, RZ ;  /* 0x0000002c472c723e */ /* 0x040fe200048070ff */
[----:B------:R-:W-:Y:S01]  /*1a20*/  @!P6 FMUL R34, R34, 0.5 ;  /* 0x3f0000002222e820 */ /* 0x000fe20000400000 */
[----:B------:R-:W4:Y:S01]  /*1a30*/  MUFU.EX2 R6, R6 ;  /* 0x0000000600067308 */ /* 0x000f220000000800 */
[----:B---3--:R-:W-:Y:S01]  /*1a40*/  @!P3 FMUL R30, R30, R30 ;  /* 0x0000001e1e1eb220 */ /* 0x008fe20000400000 */
[----:B------:R-:W-:Y:S02]  /*1a50*/  FSETP.GEU.AND P3, PT, R42, -126, PT ;  /* 0xc2fc00002a00780b */ /* 0x000fe40003f6e000 */
[C---:B------:R-:W-:Y:S02]  /*1a60*/  F2FP.SATFINITE.E4M3.F32.PACK_AB_MERGE_C R45, R71.reuse, R45, RZ ;  /* 0x0000002d472d723e */ /* 0x040fe400048070ff */
[----:B------:R-:W-:Y:S01]  /*1a70*/  F2FP.SATFINITE.E4M3.F32.PACK_AB_MERGE_C R48, R71, R48, RZ ;  /* 0x000000304730723e */ /* 0x000fe200048070ff */
[----:B------:R-:W-:Y:S01]  /*1a80*/  @!P1 FMUL R38, R38, 0.5 ;  /* 0x3f00000026269820 */ /* 0x000fe20000400000 */
[----:B------:R-:W3:Y:S01]  /*1a90*/  MUFU.EX2 R16, R27 ;  /* 0x0000001b00107308 */ /* 0x000ee20000000800 */
[----:B--2---:R-:W-:Y:S01]  /*1aa0*/  @!P2 FMUL R18, R18, R18 ;  /* 0x000000121212a220 */ /* 0x004fe20000400000 */
[----:B------:R-:W-:-:S02]  /*1ab0*/  FSETP.GEU.AND P2, PT, R43, -126, PT ;  /* 0xc2fc00002b00780b */ /* 0x000fc40003f4e000 */
[C---:B------:R-:W-:Y:S02]  /*1ac0*/  F2FP.SATFINITE.E4M3.F32.PACK_AB_MERGE_C R52, R71.reuse, R52, RZ ;  /* 0x000000344734723e */ /* 0x040fe400048070ff */
[----:B------:R-:W-:Y:S01]  /*1ad0*/  F2FP.SATFINITE.E4M3.F32.PACK_AB_MERGE_C R31, R71, R18, RZ ;  /* 0x00000012471f723e */ /* 0x000fe200048070ff */
[----:B------:R-:W-:Y:S01]  /*1ae0*/  @!P3 FMUL R42, R42, 0.5 ;  /* 0x3f0000002a2ab820 */ /* 0x000fe20000400000 */
[----:B------:R-:W2:Y:S01]  /*1af0*/  MUFU.EX2 R34, R34 ;  /* 0x0000002200227308 */ /* 0x000ea20000000800 */
[----:B----4-:R-:W-:Y:S01]  /*1b00*/  @!P5 FMUL R6, R6, R6 ;  /* 0x000000060606d220 */ /* 0x010fe20000400000 */
[----:B------:R-:W-:Y:S02]  /*1b10*/  FSETP.GEU.AND P5, PT, R35, -126, PT ;  /* 0xc2fc00002300780b */ /* 0x000fe40003fae000 */
[----:B------:R-:W-:Y:S02]  /*1b20*/  LOP3.LUT R28, R28, 0xff, RZ, 0xc0, !PT ;  /* 0x000000ff1c1c7812 */ /* 0x000fe400078ec0ff */
[----:B------:R-:W-:Y:S01]  /*1b30*/  LOP3.LUT R36, R36, 0xff, RZ, 0xc0, !PT ;  /* 0x000000ff24247812 */ /* 0x000fe200078ec0ff */
[----:B------:R-:W-:Y:S01]  /*1b40*/  @!P2 FMUL R43, R43, 0.5 ;  /* 0x3f0000002b2ba820 */ /* 0x000fe20000400000 */
[----:B------:R-:W4:Y:S01]  /*1b50*/  MUFU.EX2 R38, R38 ;  /* 0x0000002600267308 */ /* 0x000f220000000800 */
[----:B---3--:R-:W-:Y:S01]  /*1b60*/  @!P4 FMUL R16, R16, R16 ;  /* 0x000000101010c220 */ /* 0x008fe20000400000 */
[----:B------:R-:W-:-:S02]  /*1b70*/  FSETP.GEU.AND P4, PT, R39, -126, PT ;  /* 0xc2fc00002700780b */ /* 0x000fc40003f8e000 */
[----:B------:R-:W-:Y:S02]  /*1b80*/  PRMT R28, R29, 0x7604, R28 ;  /* 0x000076041d1c7816 */ /* 0x000fe4000000001c */
[----:B------:R-:W-:Y:S01]  /*1b90*/  F2FP.SATFINITE.E4M3.F32.PACK_AB_MERGE_C R27, R71, R16, RZ ;  /* 0x00000010471b723e */ /* 0x000fe200048070ff */
[----:B------:R-:W-:Y:S01]  /*1ba0*/  @!P5 FMUL R35, R35, 0.5 ;  /* 0x3f0000002323d820 */ /* 0x000fe20000400000 */
[----:B------:R-:W3:Y:S01]  /*1bb0*/  MUFU.EX2 R42, R42 ;  /* 0x0000002a002a7308 */ /* 0x000ee20000000800 */
[----:B--2---:R-:W-:Y:S01]  /*1bc0*/  @!P6 FMUL R34, R34, R34 ;  /* 0x000000222222e220 */ /* 0x004fe20000400000 */
[----:B------:R-:W-:Y:S02]  /*1bd0*/  FSETP.GEU.AND P6, PT, R46, -126, PT ;  /* 0xc2fc00002e00780b */ /* 0x000fe40003fce000 */
[----:B------:R-:W-:Y:S02]  /*1be0*/  LOP3.LUT R27, R27, 0xffff, RZ, 0xc0, !PT ;  /* 0x0000ffff1b1b7812 */ /* 0x000fe400078ec0ff */
[----:B------:R-:W-:Y:S01]  /*1bf0*/  LOP3.LUT R32, R32, 0xff, RZ, 0xc0, !PT ;  /* 0x000000ff20207812 */ /* 0x000fe200078ec0ff */
[----:B------:R-:W-:Y:S01]  /*1c00*/  @!P4 FMUL R39, R39, 0.5 ;  /* 0x3f0000002727c820 */ /* 0x000fe20000400000 */
[----:B------:R-:W2:Y:S01]  /*1c10*/  MUFU.EX2 R20, R35 ;  /* 0x0000002300147308 */ /* 0x000ea20000000800 */
[----:B----4-:R-:W-:Y:S01]  /*1c20*/  @!P1 FMUL R38, R38, R38 ;  /* 0x0000002626269220 */ /* 0x010fe20000400000 */
[----:B------:R-:W-:-:S02]  /*1c30*/  FSETP.GEU.AND P1, PT, R50, -126, PT ;  /* 0xc2fc00003200780b */ /* 0x000fc40003f2e000 */
[----:B------:R-:W-:Y:S02]  /*1c40*/  PRMT R36, R37, 0x7604, R36 ;  /* 0x0000760425247816 */ /* 0x000fe40000000024 */
[----:B------:R-:W-:Y:S01]  /*1c50*/  LOP3.LUT R41, R41, 0xffff, RZ, 0xc0, !PT ;  /* 0x0000ffff29297812 */ /* 0x000fe200078ec0ff */
[----:B------:R-:W-:Y:S01]  /*1c60*/  @!P6 FMUL R46, R46, 0.5 ;  /* 0x3f0000002e2ee820 */ /* 0x000fe20000400000 */
[----:B------:R4:W5:Y:S01]  /*1c70*/  MUFU.EX2 R22, R39 ;  /* 0x0000002700167308 */ /* 0x0009620000000800 */
[----:B---3--:R-:W-:Y:S01]  /*1c80*/  @!P3 FMUL R42, R42, R42 ;  /* 0x0000002a2a2ab220 */ /* 0x008fe20000400000 */
[----:B------:R-:W-:Y:S02]  /*1c90*/  FSETP.GEU.AND P3, PT, R54, -126, PT ;  /* 0xc2fc00003600780b */ /* 0x000fe40003f6e000 */
[----:B------:R-:W-:Y:S02]  /*1ca0*/  LOP3.LUT R44, R44, 0xff, RZ, 0xc0, !PT ;  /* 0x000000ff2c2c7812 */ /* 0x000fe400078ec0ff */
[----:B------:R-:W-:Y:S01]  /*1cb0*/  LOP3.LUT R45, R45, 0xffff, RZ, 0xc0, !PT ;  /* 0x0000ffff2d2d7812 */ /* 0x000fe200078ec0ff */
[----:B------:R-:W-:Y:S01]  /*1cc0*/  @!P1 FMUL R50, R50, 0.5 ;  /* 0x3f00000032329820 */ /* 0x000fe20000400000 */
[----:B------:R-:W3:Y:S01]  /*1cd0*/  MUFU.EX2 R43, R43 ;  /* 0x0000002b002b7308 */ /* 0x000ee20000000800 */
[----:B--2---:R-:W-:Y:S01]  /*1ce0*/  @!P5 FMUL R20, R20, R20 ;  /* 0x000000141414d220 */ /* 0x004fe20000400000 */
[----:B------:R-:W-:-:S02]  /*1cf0*/  FSETP.GEU.AND P5, PT, R47, -126, PT ;  /* 0xc2fc00002f00780b */ /* 0x000fc40003fae000 */
[C---:B----4-:R-:W-:Y:S02]  /*1d00*/  F2FP.SATFINITE.E4M3.F32.PACK_AB_MERGE_C R39, R71.reuse, R6, RZ ;  /* 0x000000064727723e */ /* 0x050fe400048070ff */
[----:B------:R-:W-:Y:S01]  /*1d10*/  F2FP.SATFINITE.E4M3.F32.PACK_AB_MERGE_C R35, R71, R20, RZ ;  /* 0x000000144723723e */ /* 0x000fe200048070ff */
[----:B------:R-:W-:Y:S01]  /*1d20*/  @!P3 FMUL R54, R54, 0.5 ;  /* 0x3f0000003636b820 */ /* 0x000fe20000400000 */
[----:B------:R-:W2:Y:S01]  /*1d30*/  MUFU.EX2 R46, R46 ;  /* 0x0000002e002e7308 */ /* 0x000ea20000000800 */
[----:B-----5:R-:W-:Y:S01]  /*1d40*/  @!P4 FMUL R22, R22, R22 ;  /* 0x000000161616c220 */ /* 0x020fe20000400000 */
[----:B------:R-:W-:Y:S02]  /*1d50*/  FSETP.GEU.AND P4, PT, R51, -126, PT ;  /* 0xc2fc00003300780b */ /* 0x000fe40003f8e000 */
[----:B------:R-:W-:Y:S02]  /*1d60*/  LOP3.LUT R35, R35, 0xffff, RZ, 0xc0, !PT ;  /* 0x0000ffff23237812 */ /* 0x000fe400078ec0ff */
[----:B------:R-:W-:Y:S01]  /*1d70*/  LOP3.LUT R52, R52, 0xff, RZ, 0xc0, !PT ;  /* 0x000000ff34347812 */ /* 0x000fe200078ec0ff */
[----:B------:R-:W-:Y:S01]  /*1d80*/  @!P5 FMUL R47, R47, 0.5 ;  /* 0x3f0000002f2fd820 */ /* 0x000fe20000400000 */
[----:B------:R-:W4:Y:S01]  /*1d90*/  MUFU.EX2 R50, R50 ;  /* 0x0000003200327308 */ /* 0x000f220000000800 */
[----:B---3--:R-:W-:Y:S01]  /*1da0*/  @!P2 FMUL R43, R43, R43 ;  /* 0x0000002b2b2ba220 */ /* 0x008fe20000400000 */
[----:B------:R-:W-:-:S02]  /*1db0*/  FSETP.GEU.AND P2, PT, R5, -126, PT ;  /* 0xc2fc00000500780b */ /* 0x000fc40003f4e000 */
[----:B------:R-:W-:Y:S02]  /*1dc0*/  LOP3.LUT R39, R39, 0xffff, RZ, 0xc0, !PT ;  /* 0x0000ffff27277812 */ /* 0x000fe400078ec0ff */
[----:B------:R-:W-:Y:S01]  /*1dd0*/  LOP3.LUT R31, R31, 0xffff, RZ, 0xc0, !PT ;  /* 0x0000ffff1f1f7812 */ /* 0x000fe200078ec0ff */
[----:B------:R-:W-:Y:S01]  /*1de0*/  @!P4 FMUL R51, R51, 0.5 ;  /* 0x3f0000003333c820 */ /* 0x000fe20000400000 */
[----:B------:R-:W3:Y:S01]  /*1df0*/  MUFU.EX2 R47, R47 ;  /* 0x0000002f002f7308 */ /* 0x000ee20000000800 */
[----:B--2---:R-:W-:Y:S01]  /*1e00*/  @!P6 FMUL R46, R46, R46 ;  /* 0x0000002e2e2ee220 */ /* 0x004fe20000400000 */
[----:B------:R-:W-:Y:S01]  /*1e10*/  ISETP.GT.U32.AND P6, PT, R7, 0x1, PT ;  /* 0x000000010700780c */ /* 0x000fe20003fc4070 */
[----:B------:R-:W-:Y:S01]  /*1e20*/  FADD R7, R24, R40 ;  /* 0x0000002818077221 */ /* 0x000fe20000000000 */
[----:B------:R-:W-:Y:S01]  /*1e30*/  FADD R24, R12, R49 ;  /* 0x000000310c187221 */ /* 0x000fe20000000000 */
[----:B------:R-:W-:Y:S01]  /*1e40*/  FADD R12, R14, R6 ;  /* 0x000000060e0c7221 */ /* 0x000fe20000000000 */
[----:B------:R-:W-:Y:S01]  /*1e50*/  FADD R6, R26, R42 ;  /* 0x0000002a1a067221 */ /* 0x000fe20000000000 */
[----:B------:R-:W-:Y:S01]  /*1e60*/  @!P2 FMUL R5, R5, 0.5 ;  /* 0x3f0000000505a820 */ /* 0x000fe20000400000 */
[----:B------:R-:W2:Y:S01]  /*1e70*/  MUFU.EX2 R51, R51 ;  /* 0x0000003300337308 */ /* 0x000ea20000000800 */
[----:B----4-:R-:W-:Y:S01]  /*1e80*/  @!P1 FMUL R50, R50, R50 ;  /* 0x0000003232329220 */ /* 0x010fe20000400000 */
[C---:B------:R-:W-:Y:S01]  /*1e90*/  F2FP.SATFINITE.E4M3.F32.PACK_AB_MERGE_C R26, R71.reuse, R26, RZ ;  /* 0x0000001a471a723e */ /* 0x040fe200048070ff */
[----:B------:R-:W-:Y:S01]  /*1ea0*/  FADD R14, R16, R43 ;  /* 0x0000002b100e7221 */ /* 0x000fe20000000000 */
[----:B------:R-:W-:Y:S01]  /*1eb0*/  FADD R15, R30, R46 ;  /* 0x0000002e1e0f7221 */ /* 0x000fe20000000000 */
[----:B------:R-:W-:Y:S01]  /*1ec0*/  FADD R17, R34, R50 ;  /* 0x0000003222117221 */ /* 0x000fe20000000000 */
[----:B------:R-:W-:Y:S01]  /*1ed0*/  F2FP.SATFINITE.E4M3.F32.PACK_AB_MERGE_C R40, R71, R40, RZ ;  /* 0x000000284728723e */ /* 0x000fe200048070ff */
[----:B------:R-:W-:Y:S01]  /*1ee0*/  FADD R7, R7, R10 ;  /* 0x0000000a07077221 */ /* 0x000fe20000000000 */
[----:B------:R-:W4:Y:S01]  /*1ef0*/  MUFU.EX2 R54, R54 ;  /* 0x0000003600367308 */ /* 0x000f220000000800 */
[----:B---3--:R-:W-:Y:S01]  /*1f00*/  @!P5 FMUL R47, R47, R47 ;  /* 0x0000002f2f2fd220 */ /* 0x008fe20000400000 */
[----:B------:R-:W-:Y:S01]  /*1f10*/  F2FP.SATFINITE.E4M3.F32.PACK_AB_MERGE_C R49, R71, R49, RZ ;  /* 0x000000314731723e */ /* 0x000fe200048070ff */
[----:B------:R-:W-:Y:S01]  /*1f20*/  IMAD.SHL.U32 R10, R27, 0x1000000, RZ ;  /* 0x010000001b0a7824 */ /* 0x000fe200078e00ff */
[C---:B------:R-:W-:Y:S01]  /*1f30*/  F2FP.SATFINITE.E4M3.F32.PACK_AB_MERGE_C R30, R71.reuse, R30, RZ ;  /* 0x0000001e471e723e */ /* 0x040fe200048070ff */
[----:B------:R-:W-:Y:S01]  /*1f40*/  FADD R16, R18, R47 ;  /* 0x0000002f12107221 */ /* 0x000fe20000000000 */
[----:B------:R-:W-:Y:S01]  /*1f50*/  F2FP.SATFINITE.E4M3.F32.PACK_AB_MERGE_C R34, R71, R34, RZ ;  /* 0x000000224722723e */ /* 0x000fe200048070ff */
[----:B------:R-:W-:Y:S01]  /*1f60*/  IMAD.MOV.U32 R27, RZ, RZ, 0x2130 ;  /* 0x00002130ff1b7424 */ /* 0x000fe200078e00ff */
[----:B------:R-:W3:Y:S01]  /*1f70*/  MUFU.EX2 R5, R5 ;  /* 0x0000000500057308 */ /* 0x000ee20000000800 */
[----:B--2---:R-:W-:Y:S01]  /*1f80*/  @!P4 FMUL R51, R51, R51 ;  /* 0x000000333333c220 */ /* 0x004fe20000400000 */
[----:B------:R-:W-:Y:S01]  /*1f90*/  F2FP.SATFINITE.E4M3.F32.PACK_AB_MERGE_C R42, R71, R42, RZ ;  /* 0x0000002a472a723e */ /* 0x000fe200048070ff */
[----:B------:R-:W-:Y:S01]  /*1fa0*/  FADD R7, R7, R8 ;  /* 0x0000000807077221 */ /* 0x000fe20000000000 */
[----:B------:R-:W-:Y:S01]  /*1fb0*/  F2FP.SATFINITE.E4M3.F32.PACK_AB_MERGE_C R43, R71, R43, RZ ;  /* 0x0000002b472b723e */ /* 0x000fe200048070ff */
[----:B------:R-:W-:Y:S01]  /*1fc0*/  FADD R19, R20, R51 ;  /* 0x0000003314137221 */ /* 0x000fe20000000000 */
[----:B------:R-:W-:Y:S01]  /*1fd0*/  LOP3.LUT R20, R25, 0xffff, RZ, 0xc0, !PT ;  /* 0x0000ffff19147812 */ /* 0x000fe200078ec0ff */
[----:B------:R-:W-:Y:S01]  /*1fe0*/  IMAD.U32 R25, R34, 0x10000, RZ ;  /* 0x0001000022197824 */ /* 0x000fe200078e00ff */
[C---:B------:R-:W-:Y:S01]  /*1ff0*/  F2FP.SATFINITE.E4M3.F32.PACK_AB_MERGE_C R46, R71.reuse, R46, RZ ;  /* 0x0000002e472e723e */ /* 0x040fe200048070ff */
[----:B----4-:R-:W-:Y:S01]  /*2000*/  @!P3 FMUL R54, R54, R54 ;  /* 0x000000363636b220 */ /* 0x010fe20000400000 */
[C---:B------:R-:W-:Y:S01]  /*2010*/  F2FP.SATFINITE.E4M3.F32.PACK_AB_MERGE_C R47, R71.reuse, R47, RZ ;  /* 0x0000002f472f723e */ /* 0x040fe200048070ff */
[----:B------:R-:W-:Y:S01]  /*2020*/  FADD R6, R6, R17 ;  /* 0x0000001106067221 */ /* 0x000fe20000000000 */
[C---:B------:R-:W-:Y:S01]  /*2030*/  F2FP.SATFINITE.E4M3.F32.PACK_AB_MERGE_C R50, R71.reuse, R50, RZ ;  /* 0x000000324732723e */ /* 0x040fe200048070ff */
[----:B------:R-:W-:Y:S01]  /*2040*/  FADD R18, R38, R54 ;  /* 0x0000003626127221 */ /* 0x000fe20000000000 */
[C---:B------:R-:W-:Y:S01]  /*2050*/  F2FP.SATFINITE.E4M3.F32.PACK_AB_MERGE_C R38, R71.reuse, R38, RZ ;  /* 0x000000264726723e */ /* 0x040fe200048070ff */
[----:B------:R-:W-:Y:S01]  /*2060*/  IMAD.U32 R37, R46, 0x10000, RZ ;  /* 0x000100002e257824 */ /* 0x000fe200078e00ff */
[----:B------:R-:W-:Y:S01]  /*2070*/  F2FP.SATFINITE.E4M3.F32.PACK_AB_MERGE_C R51, R71, R51, RZ ;  /* 0x000000334733723e */ /* 0x000fe200048070ff */
[----:B---3--:R-:W-:Y:S01]  /*2080*/  @!P2 FMUL R5, R5, R5 ;  /* 0x000000050505a220 */ /* 0x008fe20000400000 */
[C---:B------:R-:W-:Y:S01]  /*2090*/  F2FP.SATFINITE.E4M3.F32.PACK_AB_MERGE_C R54, R71.reuse, R54, RZ ;  /* 0x000000364736723e */ /* 0x040fe200048070ff */
[----:B------:R-:W-:Y:S01]  /*20a0*/  IMAD.U32 R29, R38, 0x10000, RZ ;  /* 0x00010000261d7824 */ /* 0x000fe200078e00ff */
[----:B------:R-:W-:Y:S01]  /*20b0*/  PRMT R20, R20, 0x7604, R23 ;  /* 0x0000760414147816 */ /* 0x000fe20000000017 */
[----:B------:R-:W-:Y:S01]  /*20c0*/  FADD R21, R22, R5 ;  /* 0x0000000516157221 */ /* 0x000fe20000000000 */
[C---:B------:R-:W-:Y:S01]  /*20d0*/  F2FP.SATFINITE.E4M3.F32.PACK_AB_MERGE_C R22, R71.reuse, R22, RZ ;  /* 0x000000164716723e */ /* 0x040fe200048070ff */
[----:B------:R-:W-:Y:S01]  /*20e0*/  IMAD.U32 R23, R30, 0x10000, RZ ;  /* 0x000100001e177824 */ /* 0x000fe200078e00ff */
[----:B------:R-:W-:Y:S01]  /*20f0*/  F2FP.SATFINITE.E4M3.F32.PACK_AB_MERGE_C R71, R71, R5, RZ ;  /* 0x000000054747723e */ /* 0x000fe200048070ff */
[----:B------:R-:W-:Y:S01]  /*2100*/  IMAD.U32 R5, R26, 0x10000, RZ ;  /* 0x000100001a057824 */ /* 0x000fe200078e00ff */
[----:B------:R-:W-:Y:S01]  /*2110*/  LOP3.LUT R22, R22, 0xffff, RZ, 0xc0, !PT ;  /* 0x0000ffff16167812 */ /* 0x000fe200078ec0ff */
[----:B------:R-:W-:Y:S01]  /*2120*/  FADD R15, R15, R18 ;  /* 0x000000120f0f7221 */ /* 0x000fe20000000000 */
[----:B------:R-:W-:Y:S01]  /*2130*/  LOP3.LUT R40, R40, 0xff, RZ, 0xc0, !PT ;  /* 0x000000ff28287812 */ /* 0x000fe200078ec0ff */
[----:B------:R-:W-:Y:S01]  /*2140*/  IMAD.MOV.U32 R8, RZ, RZ, 0x3276 ;  /* 0x00003276ff087424 */ /* 0x000fe200078e00ff */
[----:B------:R-:W-:Y:S01]  /*2150*/  LOP3.LUT R5, R20, 0xff0000, R5, 0xf8, !PT ;  /* 0x00ff000014057812 */ /* 0x000fe200078ef805 */
[----:B------:R-:W-:Y:S01]  /*2160*/  IMAD.SHL.U32 R22, R22, 0x1000000, RZ ;  /* 0x0100000016167824 */ /* 0x000fe200078e00ff */
[----:B------:R-:W-:Y:S01]  /*2170*/  PRMT R32, R33, 0x7604, R32 ;  /* 0x0000760421207816 */ /* 0x000fe20000000020 */
[----:B------:R-:W-:Y:S01]  /*2180*/  IMAD.U32 R33, R42, 0x10000, RZ ;  /* 0x000100002a217824 */ /* 0x000fe200078e00ff */
[----:B------:R-:W-:Y:S01]  /*2190*/  LOP3.LUT R48, R48, 0xff, RZ, 0xc0, !PT ;  /* 0x000000ff30307812 */ /* 0x000fe200078ec0ff */
[----:B------:R-:W-:Y:S01]  /*21a0*/  IMAD.SHL.U32 R20, R31, 0x1000000, RZ ;  /* 0x010000001f147824 */ /* 0x000fe200078e00ff */
[----:B------:R-:W-:Y:S01]  /*21b0*/  LOP3.LUT R49, R49, 0xffff, RZ, 0xc0, !PT ;  /* 0x0000ffff31317812 */ /* 0x000fe200078ec0ff */
[----:B------:R-:W-:Y:S01]  /*21c0*/  FADD R9, R9, R24 ;  /* 0x0000001809097221 */ /* 0x000fe20000000000 */
[----:B------:R-:W-:Y:S01]  /*21d0*/  LOP3.LUT R29, R36, 0xff0000, R29, 0xf8, !PT ;  /* 0x00ff0000241d7812 */ /* 0x000fe200078ef81d */
[----:B------:R-:W-:Y:S01]  /*21e0*/  FADD R12, R11, R12 ;  /* 0x0000000c0b0c7221 */ /* 0x000fe20000000000 */
[----:B------:R-:W-:Y:S01]  /*21f0*/  LOP3.LUT R43, R43, 0xffff, RZ, 0xc0, !PT ;  /* 0x0000ffff2b2b7812 */ /* 0x000fe200078ec0ff */
[----:B------:R-:W-:Y:S01]  /*2200*/  FADD R14, R14, R19 ;  /* 0x000000130e0e7221 */ /* 0x000fe20000000000 */
[----:B------:R-:W-:Y:S01]  /*2210*/  LOP3.LUT R47, R47, 0xffff, RZ, 0xc0, !PT ;  /* 0x0000ffff2f2f7812 */ /* 0x000fe200078ec0ff */
[----:B------:R-:W-:Y:S01]  /*2220*/  FADD R21, R16, R21 ;  /* 0x0000001510157221 */ /* 0x000fe20000000000 */
[----:B------:R-:W-:Y:S01]  /*2230*/  PRMT R40, R41, 0x7604, R40 ;  /* 0x0000760429287816 */ /* 0x000fe20000000028 */
[----:B------:R-:W-:Y:S01]  /*2240*/  IMAD.U32 R41, R54, 0x10000, RZ ;  /* 0x0001000036297824 */ /* 0x000fe200078e00ff */
[----:B------:R-:W-:Y:S01]  /*2250*/  LOP3.LUT R5, R5, R10, RZ, 0xfc, !PT ;  /* 0x0000000a05057212 */ /* 0x000fe200078efcff */
[----:B------:R-:W-:Y:S01]  /*2260*/  IMAD.SHL.U32 R10, R35, 0x1000000, RZ ;  /* 0x01000000230a7824 */ /* 0x000fe200078e00ff */
[----:B------:R-:W-:Y:S01]  /*2270*/  LOP3.LUT R71, R71, 0xffff, RZ, 0xc0, !PT ;  /* 0x0000ffff47477812 */ /* 0x000fe200078ec0ff */
[----:B------:R-:W-:Y:S01]  /*2280*/  IMAD.SHL.U32 R26, R47, 0x1000000, RZ ;  /* 0x010000002f1a7824 */ /* 0x000fe200078e00ff */
[----:B------:R-:W-:Y:S01]  /*2290*/  PRMT R44, R45, 0x7604, R44 ;  /* 0x000076042d2c7816 */ /* 0x000fe2000000002c */
[----:B------:R-:W-:Y:S01]  /*22a0*/  FADD R15, R6, R15 ;  /* 0x0000000f060f7221 */ /* 0x000fe20000000000 */
[----:B------:R-:W-:Y:S01]  /*22b0*/  PRMT R52, R39, 0x7604, R52 ;  /* 0x0000760427347816 */ /* 0x000fe20000000034 */
[----:B------:R-:W-:Y:S01]  /*22c0*/  IMAD.U32 R39, R50, 0x10000, RZ ;  /* 0x0001000032277824 */ /* 0x000fe200078e00ff */
[----:B------:R-:W-:Y:S01]  /*22d0*/  LOP3.LUT R51, R51, 0xffff, RZ, 0xc0, !PT ;  /* 0x0000ffff33337812 */ /* 0x000fe200078ec0ff */
[----:B------:R-:W-:Y:S01]  /*22e0*/  IMAD.SHL.U32 R30, R71, 0x1000000, RZ ;  /* 0x01000000471e7824 */ /* 0x000fe200078e00ff */
[----:B------:R-:W-:Y:S01]  /*22f0*/  LOP3.LUT R25, R32, 0xff0000, R25, 0xf8, !PT ;  /* 0x00ff000020197812 */ /* 0x000fe200078ef819 */
[----:B------:R-:W-:Y:S01]  /*2300*/  FADD R12, R9, R12 ;  /* 0x0000000c090c7221 */ /* 0x000fe20000000000 */
[----:B------:R-:W-:Y:S01]  /*2310*/  PRMT R48, R49, 0x7604, R48 ;  /* 0x0000760431307816 */ /* 0x000fe20000000030 */
[----:B------:R-:W-:Y:S01]  /*2320*/  FADD R14, R14, R21 ;  /* 0x000000150e0e7221 */ /* 0x000fe20000000000 */
[----:B------:R-:W-:Y:S01]  /*2330*/  LOP3.LUT R23, R28, 0xff0000, R23, 0xf8, !PT ;  /* 0x00ff00001c177812 */ /* 0x000fe200078ef817 */
[----:B------:R-:W-:Y:S01]  /*2340*/  IMAD.SHL.U32 R28, R51, 0x1000000, RZ ;  /* 0x01000000331c7824 */ /* 0x000fe200078e00ff */
[----:B------:R-:W-:Y:S01]  /*2350*/  LOP3.LUT R29, R29, R22, RZ, 0xfc, !PT ;  /* 0x000000161d1d7212 */ /* 0x000fe200078efcff */
[----:B------:R-:W-:Y:S01]  /*2360*/  IMAD.SHL.U32 R22, R43, 0x1000000, RZ ;  /* 0x010000002b167824 */ /* 0x000fe200078e00ff */
[----:B------:R-:W-:Y:S01]  /*2370*/  LOP3.LUT R33, R40, 0xff0000, R33, 0xf8, !PT ;  /* 0x00ff000028217812 */ /* 0x000fe200078ef821 */
[----:B------:R-:W-:Y:S01]  /*2380*/  FADD R7, R7, R12 ;  /* 0x0000000c07077221 */ /* 0x000fe20000000000 */
[----:B------:R-:W-:-:S02]  /*2390*/  LOP3.LUT R37, R44, 0xff0000, R37, 0xf8, !PT ;  /* 0x00ff00002c257812 */ /* 0x000fc400078ef825 */
[----:B------:R-:W-:Y:S02]  /*23a0*/  LOP3.LUT R41, R52, 0xff0000, R41, 0xf8, !PT ;  /* 0x00ff000034297812 */ /* 0x000fe400078ef829 */
[----:B------:R-:W-:Y:S01]  /*23b0*/  LOP3.LUT R10, R25, R10, RZ, 0xfc, !PT ;  /* 0x0000000a190a7212 */ /* 0x000fe200078efcff */
[----:B------:R-:W-:Y:S01]  /*23c0*/  IMAD.MOV.U32 R25, RZ, RZ, 0x3021 ;  /* 0x00003021ff197424 */ /* 0x000fe200078e00ff */
[----:B------:R-:W-:Y:S02]  /*23d0*/  LOP3.LUT R39, R48, 0xff0000, R39, 0xf8, !PT ;  /* 0x00ff000030277812 */ /* 0x000fe400078ef827 */
[----:B------:R-:W-:Y:S02]  /*23e0*/  LOP3.LUT R20, R23, R20, RZ, 0xfc, !PT ;  /* 0x0000001417147212 */ /* 0x000fe400078efcff */
[----:B------:R-:W-:Y:S02]  /*23f0*/  LOP3.LUT R22, R33, R22, RZ, 0xfc, !PT ;  /* 0x0000001621167212 */ /* 0x000fe400078efcff */
[----:B------:R-:W-:-:S02]  /*2400*/  LOP3.LUT R37, R37, R26, RZ, 0xfc, !PT ;  /* 0x0000001a25257212 */ /* 0x000fc400078efcff */
[----:B------:R-:W-:Y:S02]  /*2410*/  LOP3.LUT R41, R41, R30, RZ, 0xfc, !PT ;  /* 0x0000001e29297212 */ /* 0x000fe400078efcff */
[----:B------:R-:W-:Y:S02]  /*2420*/  LOP3.LUT R28, R39, R28, RZ, 0xfc, !PT ;  /* 0x0000001c271c7212 */ /* 0x000fe400078efcff */
[----:B------:R-:W-:Y:S02]  /*2430*/  SEL R26, R20, R5, P6 ;  /* 0x00000005141a7207 */ /* 0x000fe40003000000 */
[----:B------:R-:W-:Y:S02]  /*2440*/  SEL R23, R5, R20, P6 ;  /* 0x0000001405177207 */ /* 0x000fe40003000000 */
[----:B------:R-:W-:Y:S02]  /*2450*/  SEL R30, R29, R10, P6 ;  /* 0x0000000a1d1e7207 */ /* 0x000fe40003000000 */
[----:B------:R-:W-:-:S02]  /*2460*/  SHF.R.U32.HI R5, RZ, R0, R25 ;  /* 0x00000000ff057219 */ /* 0x000fc40000011619 */
[----:B------:R-:W-:Y:S02]  /*2470*/  SHF.R.U32.HI R20, RZ, R0, R27 ;  /* 0x00000000ff147219 */ /* 0x000fe4000001161b */
[----:B------:R-:W-:Y:S02]  /*2480*/  SEL R29, R10, R29, P6 ;  /* 0x0000001d0a1d7207 */ /* 0x000fe40003000000 */
[----:B------:R-:W-:Y:S02]  /*2490*/  SEL R10, R37, R22, P6 ;  /* 0x00000016250a7207 */ /* 0x000fe40003000000 */
[----:B------:R-:W-:Y:S02]  /*24a0*/  SEL R37, R22, R37, P6 ;  /* 0x0000002516257207 */ /* 0x000fe40003000000 */
[----:B------:R-:W-:Y:S02]  /*24b0*/  SEL R22, R41, R28, P6 ;  /* 0x0000001c29167207 */ /* 0x000fe40003000000 */
[----:B------:R-:W-:-:S02]  /*24c0*/  LOP3.LUT R5, R5, 0xf, RZ, 0xc0, !PT ;  /* 0x0000000f05057812 */ /* 0x000fc400078ec0ff */
[----:B------:R-:W-:Y:S02]  /*24d0*/  LOP3.LUT R20, R20, 0xf, RZ, 0xc0, !PT ;  /* 0x0000000f14147812 */ /* 0x000fe400078ec0ff */
[----:B------:R-:W-:Y:S01]  /*24e0*/  SEL R41, R28, R41, P6 ;  /* 0x000000291c297207 */ /* 0x000fe20003000000 */
[----:B------:R-:W-:Y:S01]  /*24f0*/  SHFL.IDX PT, R26, R26, R5, 0x1c1f ;  /* 0x001c1f051a1a7589 */ /* 0x000fe200000e0000 */
[----:B------:R-:W-:Y:S01]  /*2500*/  SEL R6, R8, 0x7632, P6 ;  /* 0x0000763208067807 */ /* 0x000fe20003000000 */
[----:B------:R-:W-:Y:S02]  /*2510*/  FADD R8, R15, R14 ;  /* 0x0000000e0f087221 */ /* 0x000fe40000000000 */
[----:B------:R-:W2:Y:S04]  /*2520*/  SHFL.IDX PT, R23, R23, R20, 0x1c1f ;  /* 0x001c1f1417177589 */ /* 0x000ea800000e0000 */
[----:B------:R-:W-:Y:S04]  /*2530*/  SHFL.IDX PT, R10, R10, R5, 0x1c1f ;  /* 0x001c1f050a0a7589 */ /* 0x000fe800000e0000 */
[----:B------:R-:W3:Y:S04]  /*2540*/  SHFL.IDX PT, R37, R37, R20, 0x1c1f ;  /* 0x001c1f1425257589 */ /* 0x000ee800000e0000 */
[----:B------:R-:W-:Y:S04]  /*2550*/  SHFL.IDX PT, R30, R30, R5, 0x1c1f ;  /* 0x001c1f051e1e7589 */ /* 0x000fe800000e0000 */
[----:B------:R-:W4:Y:S04]  /*2560*/  SHFL.IDX PT, R29, R29, R20, 0x1c1f ;  /* 0x001c1f141d1d7589 */ /* 0x000f2800000e0000 */
[----:B------:R5:W-:Y:S04]  /*2570*/  SHFL.IDX PT, R22, R22, R5, 0x1c1f ;  /* 0x001c1f0516167589 */ /* 0x000be800000e0000 */
[----:B------:R-:W1:Y:S01]  /*2580*/  SHFL.IDX PT, R41, R41, R20, 0x1c1f ;  /* 0x001c1f1429297589 */ /* 0x000e6200000e0000 */
[----:B--2---:R-:W-:Y:S01]  /*2590*/  PRMT R25, R26, R6, R23 ;  /* 0x000000061a197216 */ /* 0x004fe20000000017 */
[----:B-----5:R-:W-:-:S05]  /*25a0*/  IMAD.MOV.U32 R5, RZ, RZ, 0x1054 ;  /* 0x00001054ff057424 */ /* 0x020fca00078e00ff */
[----:B------:R-:W-:-:S04]  /*25b0*/  SEL R5, R5, 0x5410, P6 ;  /* 0x0000541005057807 */ /* 0x000fc80003000000 */
[-C--:B------:R-:W-:Y:S02]  /*25c0*/  PRMT R24, R26, R5.reuse, R23 ;  /* 0x000000051a187216 */ /* 0x080fe40000000017 */
[-C--:B---3--:R-:W-:Y:S02]  /*25d0*/  PRMT R36, R10, R5.reuse, R37 ;  /* 0x000000050a247216 */ /* 0x088fe40000000025 */
[CCC-:B----4-:R-:W-:Y:S02]  /*25e0*/  PRMT R26, R30.reuse, R5.reuse, R29.reuse ;  /* 0x000000051e1a7216 */ /* 0x1d0fe4000000001d */
[-C--:B------:R-:W-:Y:S02]  /*25f0*/  PRMT R27, R30, R6.reuse, R29 ;  /* 0x000000061e1b7216 */ /* 0x080fe4000000001d */
[----:B------:R-:W-:Y:S02]  /*2600*/  PRMT R37, R10, R6, R37 ;  /* 0x000000060a257216 */ /* 0x000fe40000000025 */
[----:B-1----:R-:W-:-:S02]  /*2610*/  PRMT R38, R22, R5, R41 ;  /* 0x0000000516267216 */ /* 0x002fc40000000029 */
[----:B------:R-:W-:Y:S01]  /*2620*/  PRMT R39, R22, R6, R41 ;  /* 0x0000000616277216 */ /* 0x000fe20000000029 */
[----:B------:R-:W-:Y:S06]  /*2630*/  @!P0 BRA `(.L_x_19) ;  /* 0x0000000000048947 */ /* 0x000fec0003800000 */
[----:B------:R-:W-:Y:S01]  /*2640*/  BPT.TRAP 0x1 ;  /* 0x000000040000795c */ /* 0x000fe20000300000 */
.L_x_19:
[----:B------:R-:W1:Y:S02]  /*2650*/  SYNCS.PHASECHK.TRANS64.TRYWAIT P1, [UR37+0x3808], R2 ;  /* 0x00380802ff0075a7 */ /* 0x000e640008020165 */
[----:B-1----:R-:W-:Y:S05]  /*2660*/  @!P1 BRA `(.L_x_20) ;  /* 0x0000004000209947 */ /* 0x002fea0003800000 */
.L_x_90:
[----:B------:R-:W-:Y:S01]  /*2670*/  UIADD3 UR6, UR10, 0x80, URZ ;  /* 0x000000800a067890 */ /* 0x000fe2000fffe03f */
[----:B------:R-:W-:Y:S01]  /*2680*/  WARPGROUP.ARRIVE ;  /* 0x00000000000079c5 */ /* 0x000fe20000000000 */
[----:B------:R-:W-:-:S07]  /*2690*/  UMOV UR7, 0x80000020 ;  /* 0x8000002000077882 */ /* 0x000fce0000000000 */
[----:B------:R-:W-:Y:S01]  /*26a0*/  QGMMA.64x32x32.F32.E4M3.E4M3 R56, R24, gdesc[UR4], RZ, !UPT, gsb0 ;  /* 0x0060000418387df3 */ /* 0x000fe2000c0008ff */
[----:B------:R-:W-:Y:S01]  /*26b0*/  UIADD3 UR6, UR10, 0x82, URZ ;  /* 0x000000820a067890 */ /* 0x000fe2000fffe03f */
[----:B------:R-:W-:Y:S01]  /*26c0*/  UMOV UR7, 0x80000020 ;  /* 0x8000002000077882 */ /* 0x000fe20000000000 */
[----:B------:R-:W-:Y:S02]  /*26d0*/  WARPGROUP.DEPBAR.LE gsb0, 0x0 ;  /* 0x00008000000079c5 */ /* 0x000fe40000010000 */
[----:B------:R-:W-:-:S06]  /*26e0*/  WARPGROUP.ARRIVE ;  /* 0x00000000000079c5 */ /* 0x000fcc0000000000 */
[----:B------:R-:W-:Y:S03]  /*26f0*/  QGMMA.64x32x32.F32.E4M3.E4M3 R56, R36, gdesc[UR4], R56, gsb0 ;  /* 0x0060000424387df3 */ /* 0x000fe60008000838 */
[----:B------:R-:W-:Y:S02]  /*2700*/  WARPGROUP.DEPBAR.LE gsb0, 0x0 ;  /* 0x00008000000079c5 */ /* 0x000fe40000010000 */
[----:B------:R-:W-:Y:S05]  /*2710*/  @!P0 BRA `(.L_x_21) ;  /* 0x0000000000048947 */ /* 0x000fea0003800000 */
[----:B------:R-:W-:Y:S01]  /*2720*/  BPT.TRAP 0x1 ;  /* 0x000000040000795c */ /* 0x000fe20000300000 */
.L_x_21:
[----:B------:R-:W-:Y:S02]  /*2730*/  UISETP.EQ.AND UP0, UPT, UR36, URZ, !UP0 ;  /* 0x0000003f2400728c */ /* 0x000fe4000c702270 */
[----:B------:R-:W-:Y:S02]  /*2740*/  UIADD3 UR6, UR37, 0x3828, URZ ;  /* 0x0000382825067890 */ /* 0x000fe4000fffe03f */
[----:B------:R-:W-:Y:S02]  /*2750*/  USEL UR7, URZ, 0x1, !UP0 ;  /* 0x000000013f077887 */ /* 0x000fe4000c000000 */
[----:B------:R-:W-:Y:S02]  /*2760*/  UPRMT UR6, URZ, 0x654, UR6 ;  /* 0x000006543f067896 */ /* 0x000fe40008000006 */
[----:B------:R-:W-:-:S04]  /*2770*/  USEL UR7, UR7, 0x2, UP1 ;  /* 0x0000000207077887 */ /* 0x000fc80008800000 */
[----:B------:R-:W-:-:S03]  /*2780*/  UISETP.GT.U32.AND UP0, UPT, UR7, 0x1, UPT ;  /* 0x000000010700788c */ /* 0x000fc6000bf04070 */
[----:B------:R-:W-:Y:S03]  /*2790*/  SYNCS.ARRIVE.TRANS64.RED.A1T0 RZ, [UR6], RZ ;  /* 0x000000ffffff79a7 */ /* 0x000fe60008100406 */
[----:B------:R-:W-:-:S13]  /*27a0*/  PLOP3.LUT P1, PT, PT, PT, UP0, 0x80, 0x0 ;  /* 0x000000000000781c */ /* 0x000fda0003f2f008 */
[----:B------:R-:W-:Y:S05]  /*27b0*/  @P1 BRA `(.L_x_22) ;  /* 0x0000000000041947 */ /* 0x000fea0003800000 */
[----:B------:R-:W-:Y:S01]  /*27c0*/  BPT.TRAP 0x1 ;  /* 0x000000040000795c */ /* 0x000fe20000300000 */
.L_x_22:
[----:B-1----:R-:W1:Y:S02]  /*27d0*/  LDC R2, c[0x0][0x28c] ;  /* 0x0000a300ff027b82 */ /* 0x002e640000000800 */
[----:B-1----:R-:W-:-:S13]  /*27e0*/  ISETP.GE.AND P2, PT, R2, 0x41, PT ;  /* 0x000000410200780c */ /* 0x002fda0003f46270 */
[----:B------:R-:W-:Y:S05]  /*27f0*/  @!P2 BRA `(.L_x_23) ;  /* 0x0000001c005ca947 */ /* 0x000fea0003800000 */
[----:B------:R-:W-:Y:S01]  /*2800*/  VIADD R2, R2, 0x3f ;  /* 0x0000003f02027836 */ /* 0x000fe20000000000 */
[----:B------:R-:W-:Y:S01]  /*2810*/  UMOV UR8, 0x2 ;  /* 0x0000000200087882 */ /* 0x000fe20000000000 */
[----:B------:R-:W-:Y:S01]  /*2820*/  IMAD.MOV.U32 R11, RZ, RZ, R3 ;  /* 0x000000ffff0b7224 */ /* 0x000fe200078e0003 */
[----:B------:R-:W-:Y:S01]  /*2830*/  UMOV UR9, 0x1 ;  /* 0x0000000100097882 */ /* 0x000fe20000000000 */
[----:B------:R-:W-:Y:S01]  /*2840*/  IMAD.MOV.U32 R13, RZ, RZ, R4 ;  /* 0x000000ffff0d7224 */ /* 0x000fe200078e0004 */
[----:B------:R-:W-:Y:S01]  /*2850*/  SHF.R.S32.HI R9, RZ, 0x1f, R2 ;  /* 0x0000001fff097819 */ /* 0x000fe20000011402 */
[----:B------:R-:W-:-:S03]  /*2860*/  ULDC UR11, c[0x0][0x604] ;  /* 0x00018100000b7ab9 */ /* 0x000fc60000000800 */
[----:B------:R-:W-:Y:S01]  /*2870*/  LEA.HI R2, R9, R2, RZ, 0x6 ;  /* 0x0000000209027211 */ /* 0x000fe200078f30ff */
[----:B------:R-:W-:-:S03]  /*2880*/  IMAD.MOV.U32 R9, RZ, RZ, RZ ;  /* 0x000000ffff097224 */ /* 0x000fc600078e00ff */
[----:B------:R-:W-:-:S07]  /*2890*/  SHF.R.S32.HI R2, RZ, 0x6, R2 ;  /* 0x00000006ff027819 */ /* 0x000fce0000011402 */
.L_x_34:
[----:B------:R-:W-:-:S13]  /*28a0*/  PLOP3.LUT P3, PT, PT, PT, UP1, 0x80, 0x0 ;  /* 0x000000000000781c */ /* 0x000fda0003f6f018 */
[----:B-1----:R-:W-:Y:S05]  /*28b0*/  @!P3 BRA `(.L_x_24) ;  /* 0x000000000004b947 */ /* 0x002fea0003800000 */
[----:B------:R-:W-:Y:S01]  /*28c0*/  BPT.TRAP 0x1 ;  /* 0x000000040000795c */ /* 0x000fe20000300000 */
.L_x_24:
[----:B------:R-:W-:Y:S01]  /*28d0*/  ULEA UR6, UR8, UR37, 0x3 ;  /* 0x0000002508067291 */ /* 0x000fe2000f8e183f */
[----:B------:R-:W-:-:S08]  /*28e0*/  SHF.L.U32 R3, R9, 0x1f, RZ ;  /* 0x0000001f09037819 */ /* 0x000fd000000006ff */
[----:B------:R-:W1:Y:S02]  /*28f0*/  SYNCS.PHASECHK.TRANS64.TRYWAIT P2, [UR6+0x3800], R3 ;  /* 0x00380003ff0075a7 */ /* 0x000e640008040146 */
[----:B-1----:R-:W-:Y:S05]  /*2900*/  @!P2 BRA `(.L_x_25) ;  /* 0x0000003c0090a947 */ /* 0x002fea0003800000 */
.L_x_91:
[----:B------:R-:W-:Y:S01]  /*2910*/  ULEA UR6, UR8, UR10, 0x7 ;  /* 0x0000000a08067291 */ /* 0x000fe2000f8e383f */
[----:B------:R-:W-:Y:S01]  /*2920*/  WARPGROUP.ARRIVE ;  /* 0x00000000000079c5 */ /* 0x000fe20000000000 */
[----:B------:R-:W-:Y:S01]  /*2930*/  UMOV UR7, 0xc0000010 ;  /* 0xc000001000077882 */ /* 0x000fe20000000000 */
[----:B------:R-:W-:-:S04]  /*2940*/  UIADD3 UR8, UR8, 0x1, URZ ;  /* 0x0000000108087890 */ /* 0x000fc8000fffe03f */
[----:B------:R-:W-:Y:S02]  /*2950*/  UISETP.NE.AND UP0, UPT, UR8, 0x5, UPT ;  /* 0x000000050800788c */ /* 0x000fe4000bf05270 */
[----:B------:R-:W-:Y:S02]  /*2960*/  QGMMA.64x64x32.F32.E4M3.E4M3 R24, gdesc[UR4], RZ, !UPT, gsb0 ;  /* 0x00e00000041879f3 */ /* 0x000fe4000c0008ff */
[----:B------:R-:W-:Y:S02]  /*2970*/  USEL UR6, URZ, 0x1, UP0 ;  /* 0x000000013f067887 */ /* 0x000fe40008000000 */
[----:B------:R-:W-:-:S04]  /*2980*/  USEL UR8, UR8, URZ, UP0 ;  /* 0x0000003f08087287 */ /* 0x000fc80008000000 */
[----:B------:R-:W-:Y:S01]  /*2990*/  LOP3.LUT R9, R9, UR6, RZ, 0x3c, !PT ;  /* 0x0000000609097c12 */ /* 0x000fe2000f8e3cff */
[----:B------:R-:W-:Y:S02]  /*29a0*/  WARPGROUP.DEPBAR.LE gsb0, 0x0 ;  /* 0x00008000000079c5 */ /* 0x000fe40000010000 */
[----:B------:R-:W-:Y:S05]  /*29b0*/  @!P3 BRA `(.L_x_26) ;  /* 0x000000000004b947 */ /* 0x000fea0003800000 */
[----:B------:R-:W-:Y:S01]  /*29c0*/  BPT.TRAP 0x1 ;  /* 0x000000040000795c */ /* 0x000fe20000300000 */
.L_x_26:
[----:B-1----:R-:W-:Y:S01]  /*29d0*/  FMNMX R4, R24, R11, !PT ;  /* 0x0000000b18047209 */ /* 0x002fe20007800000 */
[----:B------:R-:W-:Y:S01]  /*29e0*/  ULEA UR6, UR8, UR37, 0x3 ;  /* 0x0000002508067291 */ /* 0x000fe2000f8e183f */
[----:B------:R-:W-:Y:S02]  /*29f0*/  FMNMX R16, R26, R13, !PT ;  /* 0x0000000d1a107209 */ /* 0x000fe40007800000 */
[----:B------:R-:W-:Y:S02]  /*2a00*/  FMNMX R3, R25, R4, !PT ;  /* 0x0000000419037209 */ /* 0x000fe40007800000 */
[----:B------:R-:W-:Y:S02]  /*2a10*/  FMNMX R15, R27, R16, !PT ;  /* 0x000000101b0f7209 */ /* 0x000fe40007800000 */
        /* <DEDUP_REMOVED lines=14> */
[----:B------:R-:W1:Y:S02]  /*2b00*/  SHFL.BFLY PT, R3, R4, 0x1, 0x1f ;  /* 0x0c201f0004037f89 */ /* 0x000e6400000e0000 */
[----:B-1----:R-:W-:Y:S02]  /*2b10*/  FMNMX R10, R4, R3, !PT ;  /* 0x00000003040a7209 */ /* 0x002fe40007800000 */
[----:B------:R-:W-:-:S03]  /*2b20*/  FMNMX R4, R30, R15, !PT ;  /* 0x0000000f1e047209 */ /* 0x000fc60007800000 */
[----:B------:R-:W1:Y:S01]  /*2b30*/  SHFL.BFLY PT, R3, R10, 0x2, 0x1f ;  /* 0x0c401f000a037f89 */ /* 0x000e6200000e0000 */
[----:B------:R-:W-:-:S04]  /*2b40*/  FMNMX R15, R31, R4, !PT ;  /* 0x000000041f0f7209 */ /* 0x000fc80007800000 */
[----:B------:R-:W-:-:S04]  /*2b50*/  FMNMX R4, R34, R15, !PT ;  /* 0x0000000f22047209 */ /* 0x000fc80007800000 */
[----:B------:R-:W-:-:S04]  /*2b60*/  FMNMX R15, R35, R4, !PT ;  /* 0x00000004230f7209 */ /* 0x000fc80007800000 */
[----:B------:R-:W-:-:S04]  /*2b70*/  FMNMX R4, R38, R15, !PT ;  /* 0x0000000f26047209 */ /* 0x000fc80007800000 */
[----:B------:R-:W-:-:S04]  /*2b80*/  FMNMX R15, R39, R4, !PT ;  /* 0x00000004270f7209 */ /* 0x000fc80007800000 */
[----:B------:R-:W-:Y:S02]  /*2b90*/  FMNMX R4, R42, R15, !PT ;  /* 0x0000000f2a047209 */ /* 0x000fe40007800000 */
[----:B-1----:R-:W-:Y:S02]  /*2ba0*/  FMNMX R3, R10, R3, !PT ;  /* 0x000000030a037209 */ /* 0x002fe40007800000 */
[----:B------:R-:W-:Y:S02]  /*2bb0*/  FMNMX R15, R43, R4, !PT ;  /* 0x000000042b0f7209 */ /* 0x000fe40007800000 */
[C---:B------:R-:W-:Y:S02]  /*2bc0*/  FSETP.NEU.AND P2, PT, R3.reuse, -INF , PT ;  /* 0xff8000000300780b */ /* 0x040fe40003f4d000 */
[----:B------:R-:W-:Y:S02]  /*2bd0*/  FMNMX R4, R46, R15, !PT ;  /* 0x0000000f2e047209 */ /* 0x000fe40007800000 */
[----:B------:R-:W-:-:S02]  /*2be0*/  FSEL R12, R3, RZ, P2 ;  /* 0x000000ff030c7208 */ /* 0x000fc40001000000 */
[----:B------:R-:W-:-:S03]  /*2bf0*/  FMNMX R15, R47, R4, !PT ;  /* 0x000000042f0f7209 */ /* 0x000fc60007800000 */
[----:B------:R-:W-:Y:S01]  /*2c00*/  FMUL R14, R12, UR11 ;  /* 0x0000000b0c0e7c20 */ /* 0x000fe20008400000 */
[----:B------:R-:W-:Y:S01]  /*2c10*/  FMNMX R4, R50, R15, !PT ;  /* 0x0000000f32047209 */ /* 0x000fe20007800000 */
[----:B------:R-:W-:-:S02]  /*2c20*/  FADD R12, -R12, R11 ;  /* 0x0000000b0c0c7221 */ /* 0x000fc40000000100 */
[--C-:B------:R-:W-:Y:S01]  /*2c30*/  FFMA R29, R29, UR11, -R14.reuse ;  /* 0x0000000b1d1d7c23 */ /* 0x100fe2000800080e */
[----:B------:R-:W-:-:S01]  /*2c40*/  FFMA R28, R28, UR11, -R14 ;  /* 0x0000000b1c1c7c23 */ /* 0x000fc2000800080e */
[--C-:B------:R-:W-:Y:S01]  /*2c50*/  FFMA R24, R24, UR11, -R14.reuse ;  /* 0x0000000b18187c23 */ /* 0x100fe2000800080e */
[----:B------:R-:W-:-:S01]  /*2c60*/  FFMA R25, R25, UR11, -R14 ;  /* 0x0000000b19197c23 */ /* 0x000fc2000800080e */
[--C-:B------:R-:W-:Y:S01]  /*2c70*/  FFMA R37, R37, UR11, -R14.reuse ;  /* 0x0000000b25257c23 */ /* 0x100fe2000800080e */
[----:B------:R-:W-:Y:S01]  /*2c80*/  FSETP.GEU.AND P3, PT, R29, -126, PT ;  /* 0xc2fc00001d00780b */ /* 0x000fe20003f6e000 */
[--C-:B------:R-:W-:Y:S01]  /*2c90*/  FFMA R36, R36, UR11, -R14.reuse ;  /* 0x0000000b24247c23 */ /* 0x100fe2000800080e */
[----:B------:R-:W-:Y:S01]  /*2ca0*/  FSETP.GEU.AND P2, PT, R28, -126, PT ;  /* 0xc2fc00001c00780b */ /* 0x000fe20003f4e000 */
[--C-:B------:R-:W-:Y:S01]  /*2cb0*/  FFMA R32, R32, UR11, -R14.reuse ;  /* 0x0000000b20207c23 */ /* 0x100fe2000800080e */
[----:B------:R-:W-:Y:S01]  /*2cc0*/  FSETP.GEU.AND P4, PT, R24, -126, PT ;  /* 0xc2fc00001800780b */ /* 0x000fe20003f8e000 */
[--C-:B------:R-:W-:Y:S01]  /*2cd0*/  FFMA R33, R33, UR11, -R14.reuse ;  /* 0x0000000b21217c23 */ /* 0x100fe2000800080e */
[----:B------:R-:W-:Y:S01]  /*2ce0*/  FSETP.GEU.AND P5, PT, R25, -126, PT ;  /* 0xc2fc00001900780b */ /* 0x000fe20003fae000 */
[--C-:B------:R-:W-:Y:S01]  /*2cf0*/  FFMA R45, R45, UR11, -R14.reuse ;  /* 0x0000000b2d2d7c23 */ /* 0x100fe2000800080e */
[----:B------:R-:W-:Y:S01]  /*2d00*/  FMNMX R15, R51, R4, !PT ;  /* 0x00000004330f7209 */ /* 0x000fe20007800000 */
[--C-:B------:R-:W-:Y:S01]  /*2d10*/  FFMA R44, R44, UR11, -R14.reuse ;  /* 0x0000000b2c2c7c23 */ /* 0x100fe2000800080e */
[----:B------:R-:W-:-:S01]  /*2d20*/  FFMA R40, R40, UR11, -R14 ;  /* 0x0000000b28287c23 */ /* 0x000fc2000800080e */
[--C-:B------:R-:W-:Y:S01]  /*2d30*/  FFMA R41, R41, UR11, -R14.reuse ;  /* 0x0000000b29297c23 */ /* 0x100fe2000800080e */
[----:B------:R-:W-:Y:S01]  /*2d40*/  FMNMX R4, R54, R15, !PT ;  /* 0x0000000f36047209 */ /* 0x000fe20007800000 */
[----:B------:R-:W-:Y:S01]  /*2d50*/  @!P3 FMUL R29, R29, 0.5 ;  /* 0x3f0000001d1db820 */ /* 0x000fe20000400000 */
[----:B------:R-:W-:-:S01]  /*2d60*/  FFMA R52, R52, UR11, -R14 ;  /* 0x0000000b34347c23 */ /* 0x000fc2000800080e */
[----:B------:R-:W-:Y:S01]  /*2d70*/  @!P2 FMUL R28, R28, 0.5 ;  /* 0x3f0000001c1ca820 */ /* 0x000fe20000400000 */
[----:B------:R-:W-:Y:S01]  /*2d80*/  FMNMX R4, R55, R4, !PT ;  /* 0x0000000437047209 */ /* 0x000fe20007800000 */
[----:B------:R-:W-:Y:S01]  /*2d90*/  @!P4 FMUL R24, R24, 0.5 ;  /* 0x3f0000001818c820 */ /* 0x000fe20000400000 */
[----:B------:R-:W-:-:S01]  /*2da0*/  FFMA R48, R48, UR11, -R14 ;  /* 0x0000000b30307c23 */ /* 0x000fc2000800080e */
[----:B------:R-:W-:Y:S01]  /*2db0*/  @!P5 FMUL R25, R25, 0.5 ;  /* 0x3f0000001919d820 */ /* 0x000fe20000400000 */
[----:B------:R-:W1:Y:S01]  /*2dc0*/  MUFU.EX2 R29, R29 ;  /* 0x0000001d001d7308 */ /* 0x000e620000000800 */
[----:B------:R-:W2:Y:S01]  /*2dd0*/  SHFL.BFLY PT, R17, R4, 0x1, 0x1f ;  /* 0x0c201f0004117f89 */ /* 0x000ea200000e0000 */
[----:B------:R-:W-:-:S01]  /*2de0*/  FFMA R49, R49, UR11, -R14 ;  /* 0x0000000b31317c23 */ /* 0x000fc2000800080e */
[----:B------:R-:W-:Y:S01]  /*2df0*/  FFMA R53, R53, UR11, -R14 ;  /* 0x0000000b35357c23 */ /* 0x000fe2000800080e */
[----:B------:R-:W-:-:S04]  /*2e00*/  FMUL R12, R12, UR11 ;  /* 0x0000000b0c0c7c20 */ /* 0x000fc80008400000 */
[----:B------:R-:W3:Y:S08]  /*2e10*/  MUFU.EX2 R28, R28 ;  /* 0x0000001c001c7308 */ /* 0x000ef00000000800 */
[----:B------:R-:W4:Y:S01]  /*2e20*/  MUFU.EX2 R24, R24 ;  /* 0x0000001800187308 */ /* 0x000f220000000800 */
[----:B-1----:R-:W-:Y:S01]  /*2e30*/  @!P3 FMUL R29, R29, R29 ;  /* 0x0000001d1d1db220 */ /* 0x002fe20000400000 */
[----:B------:R-:W-:-:S06]  /*2e40*/  FSETP.GEU.AND P3, PT, R37, -126, PT ;  /* 0xc2fc00002500780b */ /* 0x000fcc0003f6e000 */
[----:B------:R-:W1:Y:S01]  /*2e50*/  MUFU.EX2 R25, R25 ;  /* 0x0000001900197308 */ /* 0x000e620000000800 */
[----:B---3--:R-:W-:Y:S01]  /*2e60*/  @!P2 FMUL R28, R28, R28 ;  /* 0x0000001c1c1ca220 */ /* 0x008fe20000400000 */
[----:B------:R-:W-:Y:S02]  /*2e70*/  FSETP.GEU.AND P2, PT, R36, -126, PT ;  /* 0xc2fc00002400780b */ /* 0x000fe40003f4e000 */
[----:B--2---:R-:W-:-:S03]  /*2e80*/  FMNMX R4, R4, R17, !PT ;  /* 0x0000001104047209 */ /* 0x004fc60007800000 */
[----:B------:R-:W-:Y:S01]  /*2e90*/  @!P3 FMUL R37, R37, 0.5 ;  /* 0x3f0000002525b820 */ /* 0x000fe20000400000 */
[----:B----4-:R-:W-:Y:S01]  /*2ea0*/  @!P4 FMUL R24, R24, R24 ;  /* 0x000000181818c220 */ /* 0x010fe20000400000 */
[----:B------:R-:W-:Y:S01]  /*2eb0*/  FSETP.GEU.AND P4, PT, R32, -126, PT ;  /* 0xc2fc00002000780b */ /* 0x000fe20003f8e000 */
[----:B------:R-:W2:Y:S03]  /*2ec0*/  SHFL.BFLY PT, R19, R4, 0x2, 0x1f ;  /* 0x0c401f0004137f89 */ /* 0x000ea600000e0000 */
[----:B------:R-:W3:Y:S02]  /*2ed0*/  MUFU.EX2 R37, R37 ;  /* 0x0000002500257308 */ /* 0x000ee40000000800 */
[----:B------:R-:W-:Y:S01]  /*2ee0*/  @!P2 FMUL R36, R36, 0.5 ;  /* 0x3f0000002424a820 */ /* 0x000fe20000400000 */
[----:B-1----:R-:W-:Y:S01]  /*2ef0*/  @!P5 FMUL R25, R25, R25 ;  /* 0x000000191919d220 */ /* 0x002fe20000400000 */
[----:B------:R-:W-:-:S04]  /*2f00*/  FSETP.GEU.AND P5, PT, R33, -126, PT ;  /* 0xc2fc00002100780b */ /* 0x000fc80003fae000 */
[----:B------:R-:W1:Y:S01]  /*2f10*/  MUFU.EX2 R36, R36 ;  /* 0x0000002400247308 */ /* 0x000e620000000800 */
[----:B------:R-:W-:-:S07]  /*2f20*/  @!P4 FMUL R32, R32, 0.5 ;  /* 0x3f0000002020c820 */ /* 0x000fce0000400000 */
[----:B------:R-:W4:Y:S01]  /*2f30*/  MUFU.EX2 R32, R32 ;  /* 0x0000002000207308 */ /* 0x000f220000000800 */
[----:B---3--:R-:W-:Y:S01]  /*2f40*/  @!P3 FMUL R37, R37, R37 ;  /* 0x000000252525b220 */ /* 0x008fe20000400000 */
[----:B------:R-:W-:Y:S01]  /*2f50*/  @!P5 FMUL R33, R33, 0.5 ;  /* 0x3f0000002121d820 */ /* 0x000fe20000400000 */
[----:B------:R-:W-:Y:S02]  /*2f60*/  FSETP.GEU.AND P3, PT, R45, -126, PT ;  /* 0xc2fc00002d00780b */ /* 0x000fe40003f6e000 */
[----:B--2---:R-:W-:-:S03]  /*2f70*/  FMNMX R4, R4, R19, !PT ;  /* 0x0000001304047209 */ /* 0x004fc60007800000 */
[----:B------:R-:W2:Y:S01]  /*2f80*/  MUFU.EX2 R33, R33 ;  /* 0x0000002100217308 */ /* 0x000ea20000000800 */
[----:B-1----:R-:W-:Y:S01]  /*2f90*/  @!P2 FMUL R36, R36, R36 ;  /* 0x000000242424a220 */ /* 0x002fe20000400000 */
[----:B------:R-:W-:-:S06]  /*2fa0*/  FSETP.GEU.AND P2, PT, R44, -126, PT ;  /* 0xc2fc00002c00780b */ /* 0x000fcc0003f4e000 */
[----:B------:R-:W-:Y:S01]  /*2fb0*/  @!P3 FMUL R45, R45, 0.5 ;  /* 0x3f0000002d2db820 */ /* 0x000fe20000400000 */
[----:B----4-:R-:W-:Y:S01]  /*2fc0*/  @!P4 FMUL R32, R32, R32 ;  /* 0x000000202020c220 */ /* 0x010fe20000400000 */
[----:B------:R-:W-:Y:S02]  /*2fd0*/  FSETP.GEU.AND P4, PT, R40, -126, PT ;  /* 0xc2fc00002800780b */ /* 0x000fe40003f8e000 */
[----:B------:R-:W1:Y:S03]  /*2fe0*/  MUFU.EX2 R16, R45 ;  /* 0x0000002d00107308 */ /* 0x000e660000000800 */
[----:B------:R-:W-:Y:S01]  /*2ff0*/  @!P2 FMUL R44, R44, 0.5 ;  /* 0x3f0000002c2ca820 */ /* 0x000fe20000400000 */
[----:B--2---:R-:W-:Y:S01]  /*3000*/  @!P5 FMUL R33, R33, R33 ;  /* 0x000000212121d220 */ /* 0x004fe20000400000 */
[----:B------:R-:W-:-:S03]  /*3010*/  FSETP.GEU.AND P5, PT, R41, -126, PT ;  /* 0xc2fc00002900780b */ /* 0x000fc60003fae000 */
[----:B------:R-:W2:Y:S03]  /*3020*/  MUFU.EX2 R17, R44 ;  /* 0x0000002c00117308 */ /* 0x000ea60000000800 */
[----:B------:R-:W-:-:S05]  /*3030*/  @!P4 FMUL R40, R40, 0.5 ;  /* 0x3f0000002828c820 */ /* 0x000fca0000400000 */
[----:B------:R3:W4:Y:S01]  /*3040*/  MUFU.EX2 R15, R40 ;  /* 0x00000028000f7308 */ /* 0x0007220000000800 */
[----:B-1----:R-:W-:Y:S01]  /*3050*/  @!P3 FMUL R16, R16, R16 ;  /* 0x000000101010b220 */ /* 0x002fe20000400000 */
[----:B------:R-:W-:Y:S01]  /*3060*/  FSETP.NEU.AND P3, PT, R4, -INF , PT ;  /* 0xff8000000400780b */ /* 0x000fe20003f6d000 */
[----:B------:R-:W-:-:S05]  /*3070*/  @!P5 FMUL R41, R41, 0.5 ;  /* 0x3f0000002929d820 */ /* 0x000fca0000400000 */
[----:B------:R-:W1:Y:S01]  /*3080*/  MUFU.EX2 R10, R41 ;  /* 0x00000029000a7308 */ /* 0x000e620000000800 */
[----:B--2---:R-:W-:Y:S01]  /*3090*/  @!P2 FMUL R17, R17, R17 ;  /* 0x000000111111a220 */ /* 0x004fe20000400000 */
[----:B------:R-:W-:Y:S02]  /*30a0*/  FSETP.GEU.AND P2, PT, R52, -126, PT ;  /* 0xc2fc00003400780b */ /* 0x000fe40003f4e000 */
[----:B---3--:R-:W-:Y:S02]  /*30b0*/  FSEL R40, R4, RZ, P3 ;  /* 0x000000ff04287208 */ /* 0x008fe40001800000 */
[----:B------:R-:W-:Y:S01]  /*30c0*/  FSETP.GEU.AND P3, PT, R53, -126, PT ;  /* 0xc2fc00003500780b */ /* 0x000fe20003f6e000 */
[----:B----4-:R-:W-:Y:S01]  /*30d0*/  @!P4 FMUL R15, R15, R15 ;  /* 0x0000000f0f0fc220 */ /* 0x010fe20000400000 */
[----:B------:R-:W-:Y:S01]  /*30e0*/  FSETP.GEU.AND P4, PT, R48, -126, PT ;  /* 0xc2fc00003000780b */ /* 0x000fe20003f8e000 */
[----:B------:R-:W-:Y:S02]  /*30f0*/  FMUL R20, R40, UR11 ;  /* 0x0000000b28147c20 */ /* 0x000fe40008400000 */
[----:B------:R-:W-:Y:S01]  /*3100*/  FADD R11, R24, R15 ;  /* 0x0000000f180b7221 */ /* 0x000fe20000000000 */
[----:B------:R-:W-:-:S03]  /*3110*/  F2FP.SATFINITE.E4M3.F32.PACK_AB_MERGE_C R15, RZ, R15, RZ ;  /* 0x0000000fff0f723e */ /* 0x000fc600048070ff */
[----:B------:R-:W-:Y:S01]  /*3120*/  @!P2 FMUL R52, R52, 0.5 ;  /* 0x3f0000003434a820 */ /* 0x000fe20000400000 */
[----:B------:R-:W-:-:S01]  /*3130*/  FFMA R23, R30, UR11, -R20 ;  /* 0x0000000b1e177c23 */ /* 0x000fc20008000814 */
[----:B-1----:R-:W-:Y:S01]  /*3140*/  @!P5 FMUL R10, R10, R10 ;  /* 0x0000000a0a0ad220 */ /* 0x002fe20000400000 */
[----:B------:R-:W-:Y:S01]  /*3150*/  FSETP.GEU.AND P5, PT, R49, -126, PT ;  /* 0xc2fc00003100780b */ /* 0x000fe20003fae000 */
[----:B------:R-:W1:Y:S01]  /*3160*/  MUFU.EX2 R21, R52 ;  /* 0x0000003400157308 */ /* 0x000e620000000800 */
[----:B------:R-:W-:Y:S01]  /*3170*/  @!P3 FMUL R53, R53, 0.5 ;  /* 0x3f0000003535b820 */ /* 0x000fe20000400000 */
[--C-:B------:R-:W-:Y:S01]  /*3180*/  FFMA R26, R26, UR11, -R20.reuse ;  /* 0x0000000b1a1a7c23 */ /* 0x100fe20008000814 */
[----:B------:R-:W-:-:S01]  /*3190*/  FFMA R22, R27, UR11, -R20 ;  /* 0x0000000b1b167c23 */ /* 0x000fc20008000814 */
[----:B------:R-:W-:Y:S01]  /*31a0*/  @!P4 FMUL R48, R48, 0.5 ;  /* 0x3f0000003030c820 */ /* 0x000fe20000400000 */
[----:B------:R-:W-:-:S01]  /*31b0*/  FFMA R41, R31, UR11, -R20 ;  /* 0x0000000b1f297c23 */ /* 0x000fc20008000814 */
[--C-:B------:R-:W-:Y:S01]  /*31c0*/  FFMA R44, R34, UR11, -R20.reuse ;  /* 0x0000000b222c7c23 */ /* 0x100fe20008000814 */
[----:B------:R-:W-:-:S01]  /*31d0*/  FFMA R45, R38, UR11, -R20 ;  /* 0x0000000b262d7c23 */ /* 0x000fc20008000814 */
[----:B------:R-:W2:Y:S01]  /*31e0*/  MUFU.EX2 R19, R48 ;  /* 0x0000003000137308 */ /* 0x000ea20000000800 */
[----:B------:R-:W-:-:S01]  /*31f0*/  FFMA R50, R50, UR11, -R20 ;  /* 0x0000000b32327c23 */ /* 0x000fc20008000814 */
[--C-:B------:R-:W-:Y:S01]  /*3200*/  FFMA R42, R42, UR11, -R20.reuse ;  /* 0x0000000b2a2a7c23 */ /* 0x100fe20008000814 */
[----:B------:R-:W-:-:S01]  /*3210*/  FFMA R46, R46, UR11, -R20 ;  /* 0x0000000b2e2e7c23 */ /* 0x000fc20008000814 */
[----:B------:R-:W-:Y:S01]  /*3220*/  @!P5 FMUL R49, R49, 0.5 ;  /* 0x3f0000003131d820 */ /* 0x000fe20000400000 */
[----:B------:R-:W-:-:S01]  /*3230*/  FFMA R54, R54, UR11, -R20 ;  /* 0x0000000b36367c23 */ /* 0x000fc20008000814 */
[--C-:B------:R-:W-:Y:S01]  /*3240*/  FFMA R43, R43, UR11, -R20.reuse ;  /* 0x0000000b2b2b7c23 */ /* 0x100fe20008000814 */
[----:B------:R-:W-:-:S01]  /*3250*/  FFMA R47, R47, UR11, -R20 ;  /* 0x0000000b2f2f7c23 */ /* 0x000fc20008000814 */
[----:B------:R-:W3:Y:S01]  /*3260*/  MUFU.EX2 R14, R49 ;  /* 0x00000031000e7308 */ /* 0x000ee20000000800 */
[----:B-1----:R-:W-:Y:S01]  /*3270*/  @!P2 FMUL R21, R21, R21 ;  /* 0x000000151515a220 */ /* 0x002fe20000400000 */
[----:B------:R-:W-:Y:S01]  /*3280*/  FSETP.GEU.AND P2, PT, R23, -126, PT ;  /* 0xc2fc00001700780b */ /* 0x000fe20003f4e000 */
[----:B------:R-:W-:-:S01]  /*3290*/  FFMA R51, R51, UR11, -R20 ;  /* 0x0000000b33337c23 */ /* 0x000fc20008000814 */
[----:B------:R-:W-:Y:S01]  /*32a0*/  FFMA R55, R55, UR11, -R20 ;  /* 0x0000000b37377c23 */ /* 0x000fe20008000814 */
[----:B------:R-:W-:-:S03]  /*32b0*/  LOP3.LUT R15, R15, 0xff, RZ, 0xc0, !PT ;  /* 0x000000ff0f0f7812 */ /* 0x000fc600078ec0ff */
[----:B------:R-:W1:Y:S01]  /*32c0*/  MUFU.EX2 R18, R53 ;  /* 0x0000003500127308 */ /* 0x000e620000000800 */
[----:B--2---:R-:W-:Y:S01]  /*32d0*/  @!P4 FMUL R19, R19, R19 ;  /* 0x000000131313c220 */ /* 0x004fe20000400000 */
[----:B------:R-:W-:-:S05]  /*32e0*/  FSETP.GEU.AND P4, PT, R26, -126, PT ;  /* 0xc2fc00001a00780b */ /* 0x000fca0003f8e000 */
[----:B------:R-:W-:Y:S01]  /*32f0*/  @!P2 FMUL R23, R23, 0.5 ;  /* 0x3f0000001717a820 */ /* 0x000fe20000400000 */
[----:B---3--:R-:W-:Y:S01]  /*3300*/  @!P5 FMUL R14, R14, R14 ;  /* 0x0000000e0e0ed220 */ /* 0x008fe20000400000 */
[----:B------:R-:W-:Y:S02]  /*3310*/  FSETP.GEU.AND P5, PT, R22, -126, PT ;  /* 0xc2fc00001600780b */ /* 0x000fe40003fae000 */
[----:B------:R2:W3:Y:S04]  /*3320*/  MUFU.EX2 R31, R23 ;  /* 0x00000017001f7308 */ /* 0x0004e80000000800 */
[----:B------:R-:W-:Y:S01]  /*3330*/  @!P4 FMUL R26, R26, 0.5 ;  /* 0x3f0000001a1ac820 */ /* 0x000fe20000400000 */
[----:B-1----:R-:W-:Y:S01]  /*3340*/  @!P3 FMUL R18, R18, R18 ;  /* 0x000000121212b220 */ /* 0x002fe20000400000 */
[----:B------:R-:W-:-:S02]  /*3350*/  FSETP.GEU.AND P3, PT, R41, -126, PT ;  /* 0xc2fc00002900780b */ /* 0x000fc40003f6e000 */
[----:B------:R1:W4:Y:S01]  /*3360*/  MUFU.EX2 R27, R26 ;  /* 0x0000001a001b7308 */ /* 0x0003220000000800 */
[----:B--2---:R-:W-:-:S01]  /*3370*/  FADD R23, R36, R21 ;  /* 0x0000001524177221 */ /* 0x004fc20000000000 */
[----:B------:R-:W-:Y:S01]  /*3380*/  F2FP.SATFINITE.E4M3.F32.PACK_AB_MERGE_C R21, RZ, R21, RZ ;  /* 0x00000015ff15723e */ /* 0x000fe200048070ff */
[----:B------:R-:W-:Y:S01]  /*3390*/  @!P5 FMUL R22, R22, 0.5 ;  /* 0x3f0000001616d820 */ /* 0x000fe20000400000 */
[----:B------:R-:W-:Y:S02]  /*33a0*/  F2FP.SATFINITE.E4M3.F32.PACK_AB_MERGE_C R36, RZ, R36, RZ ;  /* 0x00000024ff24723e */ /* 0x000fe400048070ff */
[----:B------:R-:W-:Y:S02]  /*33b0*/  LOP3.LUT R21, R21, 0xff, RZ, 0xc0, !PT ;  /* 0x000000ff15157812 */ /* 0x000fe400078ec0ff */
[----:B------:R2:W5:Y:S01]  /*33c0*/  MUFU.EX2 R30, R22 ;  /* 0x00000016001e7308 */ /* 0x0005620000000800 */
[----:B-1----:R-:W-:-:S01]  /*33d0*/  FFMA R26, R35, UR11, -R20 ;  /* 0x0000000b231a7c23 */ /* 0x002fc20008000814 */
[----:B---3--:R-:W-:Y:S01]  /*33e0*/  @!P2 FMUL R31, R31, R31 ;  /* 0x0000001f1f1fa220 */ /* 0x008fe20000400000 */
[----:B------:R-:W-:Y:S01]  /*33f0*/  FSETP.GEU.AND P2, PT, R45, -126, PT ;  /* 0xc2fc00002d00780b */ /* 0x000fe20003f4e000 */
[----:B------:R-:W-:Y:S01]  /*3400*/  @!P3 FMUL R41, R41, 0.5 ;  /* 0x3f0000002929b820 */ /* 0x000fe20000400000 */
[----:B------:R-:W-:-:S03]  /*3410*/  LOP3.LUT R36, R36, 0xff, RZ, 0xc0, !PT ;  /* 0x000000ff24247812 */ /* 0x000fc600078ec0ff */
[----:B------:R-:W1:Y:S01]  /*3420*/  MUFU.EX2 R34, R41 ;  /* 0x0000002900227308 */ /* 0x000e620000000800 */
[----:B--2---:R-:W-:-:S01]  /*3430*/  FFMA R22, R39, UR11, -R20 ;  /* 0x0000000b27167c23 */ /* 0x004fc20008000814 */
[----:B----4-:R-:W-:Y:S01]  /*3440*/  @!P4 FMUL R27, R27, R27 ;  /* 0x0000001b1b1bc220 */ /* 0x010fe20000400000 */
[----:B------:R-:W-:Y:S01]  /*3450*/  FSETP.GEU.AND P4, PT, R44, -126, PT ;  /* 0xc2fc00002c00780b */ /* 0x000fe20003f8e000 */
[----:B------:R-:W-:Y:S01]  /*3460*/  FADD R20, R28, R17 ;  /* 0x000000111c147221 */ /* 0x000fe20000000000 */
[----:B------:R-:W-:Y:S02]  /*3470*/  F2FP.SATFINITE.E4M3.F32.PACK_AB_MERGE_C R28, RZ, R28, RZ ;  /* 0x0000001cff1c723e */ /* 0x000fe400048070ff */
[----:B------:R-:W-:Y:S01]  /*3480*/  F2FP.SATFINITE.E4M3.F32.PACK_AB_MERGE_C R17, RZ, R17, RZ ;  /* 0x00000011ff11723e */ /* 0x000fe200048070ff */
[----:B------:R-:W-:Y:S01]  /*3490*/  @!P2 FMUL R45, R45, 0.5 ;  /* 0x3f0000002d2da820 */ /* 0x000fe20000400000 */
[----:B-----5:R-:W-:Y:S01]  /*34a0*/  @!P5 FMUL R30, R30, R30 ;  /* 0x0000001e1e1ed220 */ /* 0x020fe20000400000 */
[----:B------:R-:W-:Y:S01]  /*34b0*/  FSETP.GEU.AND P5, PT, R26, -126, PT ;  /* 0xc2fc00001a00780b */ /* 0x000fe20003fae000 */
[----:B------:R-:W-:Y:S01]  /*34c0*/  FADD R23, R20, R23 ;  /* 0x0000001714177221 */ /* 0x000fe20000000000 */
[----:B------:R2:W3:Y:S01]  /*34d0*/  MUFU.EX2 R39, R45 ;  /* 0x0000002d00277308 */ /* 0x0004e20000000800 */
[----:B------:R-:W-:-:S01]  /*34e0*/  FADD R20, R33, R14 ;  /* 0x0000000e21147221 */ /* 0x000fc20000000000 */
[----:B------:R-:W-:-:S02]  /*34f0*/  F2FP.SATFINITE.E4M3.F32.PACK_AB_MERGE_C R14, RZ, R14, RZ ;  /* 0x0000000eff0e723e */ /* 0x000fc400048070ff */
[----:B------:R-:W-:Y:S01]  /*3500*/  @!P4 FMUL R44, R44, 0.5 ;  /* 0x3f0000002c2cc820 */ /* 0x000fe20000400000 */
[----:B-1----:R-:W-:Y:S01]  /*3510*/  @!P3 FMUL R34, R34, R34 ;  /* 0x000000222222b220 */ /* 0x002fe20000400000 */
[----:B------:R-:W-:Y:S02]  /*3520*/  FSETP.GEU.AND P3, PT, R22, -126, PT ;  /* 0xc2fc00001600780b */ /* 0x000fe40003f6e000 */
[----:B------:R-:W1:Y:S01]  /*3530*/  MUFU.EX2 R35, R44 ;  /* 0x0000002c00237308 */ /* 0x000e620000000800 */
[----:B--2---:R-:W-:-:S01]  /*3540*/  FADD R45, -R40, R13 ;  /* 0x0000000d282d7221 */ /* 0x004fc20000000100 */
[----:B------:R-:W-:Y:S01]  /*3550*/  FADD R13, R29, R16 ;  /* 0x000000101d0d7221 */ /* 0x000fe20000000000 */
[----:B------:R-:W-:Y:S01]  /*3560*/  @!P5 FMUL R26, R26, 0.5 ;  /* 0x3f0000001a1ad820 */ /* 0x000fe20000400000 */
[----:B------:R-:W-:Y:S01]  /*3570*/  F2FP.SATFINITE.E4M3.F32.PACK_AB_MERGE_C R29, RZ, R29, RZ ;  /* 0x0000001dff1d723e */ /* 0x000fe200048070ff */
[----:B------:R-:W-:Y:S01]  /*3580*/  FMUL R45, R45, UR11 ;  /* 0x0000000b2d2d7c20 */ /* 0x000fe20008400000 */
[----:B------:R-:W-:-:S02]  /*3590*/  F2FP.SATFINITE.E4M3.F32.PACK_AB_MERGE_C R16, RZ, R16, RZ ;  /* 0x00000010ff10723e */ /* 0x000fc400048070ff */
[----:B------:R-:W2:Y:S01]  /*35a0*/  MUFU.EX2 R38, R26 ;  /* 0x0000001a00267308 */ /* 0x000ea20000000800 */
[----:B---3--:R-:W-:Y:S01]  /*35b0*/  @!P2 FMUL R39, R39, R39 ;  /* 0x000000272727a220 */ /* 0x008fe20000400000 */
[----:B------:R-:W-:Y:S01]  /*35c0*/  FSETP.GEU.AND P2, PT, R50, -126, PT ;  /* 0xc2fc00003200780b */ /* 0x000fe20003f4e000 */
[----:B------:R-:W-:Y:S01]  /*35d0*/  @!P3 FMUL R22, R22, 0.5 ;  /* 0x3f0000001616b820 */ /* 0x000fe20000400000 */
[----:B------:R-:W-:Y:S02]  /*35e0*/  LOP3.LUT R14, R14, 0xffff, RZ, 0xc0, !PT ;  /* 0x0000ffff0e0e7812 */ /* 0x000fe400078ec0ff */
[----:B------:R-:W-:Y:S02]  /*35f0*/  LOP3.LUT R28, R28, 0xff, RZ, 0xc0, !PT ;  /* 0x000000ff1c1c7812 */ /* 0x000fe400078ec0ff */
[----:B------:R3:W4:Y:S01]  /*3600*/  MUFU.EX2 R41, R22 ;  /* 0x0000001600297308 */ /* 0x0007220000000800 */
[----:B-1----:R-:W-:Y:S01]  /*3610*/  @!P4 FMUL R35, R35, R35 ;  /* 0x000000232323c220 */ /* 0x002fe20000400000 */
[----:B------:R-:W-:-:S02]  /*3620*/  FSETP.GEU.AND P4, PT, R42, -126, PT ;  /* 0xc2fc00002a00780b */ /* 0x000fc40003f8e000 */
[----:B------:R-:W-:Y:S02]  /*3630*/  LOP3.LUT R29, R29, 0xffff, RZ, 0xc0, !PT ;  /* 0x0000ffff1d1d7812 */ /* 0x000fe400078ec0ff */
[----:B------:R-:W-:Y:S01]  /*3640*/  LOP3.LUT R17, R17, 0xff, RZ, 0xc0, !PT ;  /* 0x000000ff11117812 */ /* 0x000fe200078ec0ff */
[----:B------:R-:W-:Y:S01]  /*3650*/  @!P2 FMUL R50, R50, 0.5 ;  /* 0x3f0000003232a820 */ /* 0x000fe20000400000 */
[----:B------:R-:W-:Y:S01]  /*3660*/  LOP3.LUT R16, R16, 0xffff, RZ, 0xc0, !PT ;  /* 0x0000ffff10107812 */ /* 0x000fe200078ec0ff */
[----:B--2---:R-:W-:Y:S01]  /*3670*/  @!P5 FMUL R38, R38, R38 ;  /* 0x000000262626d220 */ /* 0x004fe20000400000 */
[----:B------:R-:W-:Y:S01]  /*3680*/  FSETP.GEU.AND P5, PT, R46, -126, PT ;  /* 0xc2fc00002e00780b */ /* 0x000fe20003fae000 */
[----:B---3--:R-:W-:-:S01]  /*3690*/  FADD R22, R32, R19 ;  /* 0x0000001320167221 */ /* 0x008fc20000000000 */
[----:B------:R-:W-:Y:S01]  /*36a0*/  F2FP.SATFINITE.E4M3.F32.PACK_AB_MERGE_C R19, RZ, R19, RZ ;  /* 0x00000013ff13723e */ /* 0x000fe200048070ff */
[----:B------:R-:W1:Y:S01]  /*36b0*/  MUFU.EX2 R50, R50 ;  /* 0x0000003200327308 */ /* 0x000e620000000800 */
[----:B------:R-:W-:Y:S01]  /*36c0*/  F2FP.SATFINITE.E4M3.F32.PACK_AB_MERGE_C R32, RZ, R32, RZ ;  /* 0x00000020ff20723e */ /* 0x000fe200048070ff */
[----:B------:R-:W-:Y:S01]  /*36d0*/  @!P4 FMUL R42, R42, 0.5 ;  /* 0x3f0000002a2ac820 */ /* 0x000fe20000400000 */
[----:B------:R-:W-:-:S01]  /*36e0*/  FADD R26, R11, R22 ;  /* 0x000000160b1a7221 */ /* 0x000fc20000000000 */
[----:B----4-:R-:W-:Y:S01]  /*36f0*/  @!P3 FMUL R41, R41, R41 ;  /* 0x000000292929b220 */ /* 0x010fe20000400000 */
[----:B------:R-:W-:Y:S01]  /*3700*/  FSETP.GEU.AND P3, PT, R54, -126, PT ;  /* 0xc2fc00003600780b */ /* 0x000fe20003f6e000 */
[----:B------:R-:W-:Y:S01]  /*3710*/  FADD R11, R25, R10 ;  /* 0x0000000a190b7221 */ /* 0x000fe20000000000 */
[----:B------:R-:W-:-:S01]  /*3720*/  FADD R22, R37, R18 ;  /* 0x0000001225167221 */ /* 0x000fc20000000000 */
[----:B------:R-:W2:Y:S01]  /*3730*/  MUFU.EX2 R44, R42 ;  /* 0x0000002a002c7308 */ /* 0x000ea20000000800 */
[----:B------:R-:W-:Y:S01]  /*3740*/  F2FP.SATFINITE.E4M3.F32.PACK_AB_MERGE_C R10, RZ, R10, RZ ;  /* 0x0000000aff0a723e */ /* 0x000fe200048070ff */
[----:B------:R-:W-:Y:S01]  /*3750*/  @!P5 FMUL R46, R46, 0.5 ;  /* 0x3f0000002e2ed820 */ /* 0x000fe20000400000 */
[----:B------:R-:W-:-:S01]  /*3760*/  FADD R11, R11, R20 ;  /* 0x000000140b0b7221 */ /* 0x000fc20000000000 */
[----:B------:R-:W-:Y:S01]  /*3770*/  FADD R22, R13, R22 ;  /* 0x000000160d167221 */ /* 0x000fe20000000000 */
[----:B------:R-:W-:Y:S01]  /*3780*/  LOP3.LUT R10, R10, 0xffff, RZ, 0xc0, !PT ;  /* 0x0000ffff0a0a7812 */ /* 0x000fe200078ec0ff */
[----:B------:R-:W-:Y:S01]  /*3790*/  FADD R23, R26, R23 ;  /* 0x000000171a177221 */ /* 0x000fe20000000000 */
[----:B------:R-:W-:Y:S01]  /*37a0*/  LOP3.LUT R19, R19, 0xff, RZ, 0xc0, !PT ;  /* 0x000000ff13137812 */ /* 0x000fe200078ec0ff */
[----:B------:R3:W4:Y:S01]  /*37b0*/  MUFU.EX2 R48, R46 ;  /* 0x0000002e00307308 */ /* 0x0007220000000800 */
[----:B-1----:R-:W-:Y:S01]  /*37c0*/  @!P2 FMUL R50, R50, R50 ;  /* 0x000000323232a220 */ /* 0x002fe20000400000 */
[----:B------:R-:W-:Y:S01]  /*37d0*/  @!P3 FMUL R54, R54, 0.5 ;  /* 0x3f0000003636b820 */ /* 0x000fe20000400000 */
[----:B------:R-:W-:Y:S01]  /*37e0*/  FSETP.GEU.AND P2, PT, R51, -126, PT ;  /* 0xc2fc00003300780b */ /* 0x000fe20003f4e000 */
[----:B------:R-:W-:Y:S01]  /*37f0*/  FADD R22, R11, R22 ;  /* 0x000000160b167221 */ /* 0x000fe20000000000 */
[----:B------:R-:W-:-:S01]  /*3800*/  FADD R53, R35, R50 ;  /* 0x0000003223357221 */ /* 0x000fc20000000000 */
[----:B------:R-:W-:-:S02]  /*3810*/  PRMT R10, R10, 0x7604, R15 ;  /* 0x000076040a0a7816 */ /* 0x000fc4000000000f */
[----:B------:R-:W1:Y:S01]  /*3820*/  MUFU.EX2 R42, R54 ;  /* 0x00000036002a7308 */ /* 0x000e620000000800 */
[----:B--2---:R-:W-:Y:S01]  /*3830*/  @!P4 FMUL R44, R44, R44 ;  /* 0x0000002c2c2cc220 */ /* 0x004fe20000400000 */
[----:B------:R-:W-:Y:S01]  /*3840*/  FSETP.GEU.AND P4, PT, R43, -126, PT ;  /* 0xc2fc00002b00780b */ /* 0x000fe20003f8e000 */
[----:B------:R-:W-:-:S01]  /*3850*/  FADD R23, R23, R22 ;  /* 0x0000001617177221 */ /* 0x000fc20000000000 */
[----:B------:R-:W-:Y:S01]  /*3860*/  F2FP.SATFINITE.E4M3.F32.PACK_AB_MERGE_C R50, RZ, R50, RZ ;  /* 0x00000032ff32723e */ /* 0x000fe200048070ff */
[----:B---3--:R-:W-:-:S01]  /*3870*/  FADD R46, R27, R44 ;  /* 0x0000002c1b2e7221 */ /* 0x008fc20000000000 */
[----:B------:R-:W-:Y:S02]  /*3880*/  F2FP.SATFINITE.E4M3.F32.PACK_AB_MERGE_C R44, RZ, R44, RZ ;  /* 0x0000002cff2c723e */ /* 0x000fe400048070ff */
[----:B------:R-:W-:Y:S01]  /*3890*/  @!P2 FMUL R51, R51, 0.5 ;  /* 0x3f0000003333a820 */ /* 0x000fe20000400000 */
[----:B----4-:R-:W-:Y:S01]  /*38a0*/  @!P5 FMUL R48, R48, R48 ;  /* 0x000000303030d220 */ /* 0x010fe20000400000 */
[----:B------:R-:W-:Y:S01]  /*38b0*/  FSETP.GEU.AND P5, PT, R47, -126, PT ;  /* 0xc2fc00002f00780b */ /* 0x000fe20003fae000 */
[----:B------:R-:W-:Y:S01]  /*38c0*/  FADD R46, R46, R53 ;  /* 0x000000352e2e7221 */ /* 0x000fe20000000000 */
[----:B------:R-:W-:Y:S01]  /*38d0*/  F2FP.SATFINITE.E4M3.F32.PACK_AB_MERGE_C R53, RZ, R25, RZ ;  /* 0x00000019ff35723e */ /* 0x000fe200048070ff */
[----:B------:R-:W-:Y:S01]  /*38e0*/  FADD R49, R31, R48 ;  /* 0x000000301f317221 */ /* 0x000fe20000000000 */
[----:B------:R-:W2:Y:S01]  /*38f0*/  MUFU.EX2 R51, R51 ;  /* 0x0000003300337308 */ /* 0x000ea20000000800 */
[----:B------:R-:W-:Y:S01]  /*3900*/  @!P4 FMUL R43, R43, 0.5 ;  /* 0x3f0000002b2bc820 */ /* 0x000fe20000400000 */
[----:B------:R-:W-:-:S02]  /*3910*/  IMAD.U32 R11, R44, 0x10000, RZ ;  /* 0x000100002c0b7824 */ /* 0x000fc400078e00ff */
[----:B-1----:R-:W-:Y:S01]  /*3920*/  @!P3 FMUL R42, R42, R42 ;  /* 0x0000002a2a2ab220 */ /* 0x002fe20000400000 */
[----:B------:R-:W-:Y:S02]  /*3930*/  FSETP.GEU.AND P3, PT, R55, -126, PT ;  /* 0xc2fc00003700780b */ /* 0x000fe40003f6e000 */
[----:B------:R-:W-:Y:S01]  /*3940*/  F2FP.SATFINITE.E4M3.F32.PACK_AB_MERGE_C R31, RZ, R31, RZ ;  /* 0x0000001fff1f723e */ /* 0x000fe200048070ff */
[----:B------:R-:W-:Y:S01]  /*3950*/  FADD R52, R39, R42 ;  /* 0x0000002a27347221 */ /* 0x000fe20000000000 */
[----:B------:R-:W1:Y:S01]  /*3960*/  MUFU.EX2 R43, R43 ;  /* 0x0000002b002b7308 */ /* 0x000e620000000800 */
[----:B------:R-:W-:Y:S01]  /*3970*/  @!P5 FMUL R47, R47, 0.5 ;  /* 0x3f0000002f2fd820 */ /* 0x000fe20000400000 */
[----:B------:R-:W-:Y:S01]  /*3980*/  F2FP.SATFINITE.E4M3.F32.PACK_AB_MERGE_C R48, RZ, R48, RZ ;  /* 0x00000030ff30723e */ /* 0x000fe200048070ff */
[----:B------:R-:W-:-:S01]  /*3990*/  FADD R49, R49, R52 ;  /* 0x0000003431317221 */ /* 0x000fc20000000000 */
[----:B------:R-:W-:Y:S01]  /*39a0*/  F2FP.SATFINITE.E4M3.F32.PACK_AB_MERGE_C R52, RZ, R24, RZ ;  /* 0x00000018ff34723e */ /* 0x000fe200048070ff */
[----:B------:R-:W-:Y:S01]  /*39b0*/  IMAD.U32 R31, R31, 0x10000, RZ ;  /* 0x000100001f1f7824 */ /* 0x000fe200078e00ff */
[----:B------:R-:W-:Y:S01]  /*39c0*/  LOP3.LUT R10, R10, 0xff0000, R11, 0xf8, !PT ;  /* 0x00ff00000a0a7812 */ /* 0x000fe200078ef80b */
[----:B------:R-:W-:-:S01]  /*39d0*/  FADD R46, R46, R49 ;  /* 0x000000312e2e7221 */ /* 0x000fc20000000000 */
[----:B------:R-:W3:Y:S01]  /*39e0*/  MUFU.EX2 R47, R47 ;  /* 0x0000002f002f7308 */ /* 0x000ee20000000800 */
[----:B------:R-:W-:Y:S01]  /*39f0*/  @!P3 FMUL R55, R55, 0.5 ;  /* 0x3f0000003737b820 */ /* 0x000fe20000400000 */
[----:B--2---:R-:W-:Y:S01]  /*3a00*/  @!P2 FMUL R51, R51, R51 ;  /* 0x000000333333a220 */ /* 0x004fe20000400000 */
[----:B------:R-:W-:Y:S01]  /*3a10*/  IMAD.U32 R11, R50, 0x10000, RZ ;  /* 0x00010000320b7824 */ /* 0x000fe200078e00ff */
[----:B------:R-:W-:-:S02]  /*3a20*/  F2FP.SATFINITE.E4M3.F32.PACK_AB_MERGE_C R18, RZ, R18, RZ ;  /* 0x00000012ff12723e */ /* 0x000fc400048070ff */
[----:B------:R-:W-:-:S01]  /*3a30*/  FADD R24, R38, R51 ;  /* 0x0000003326187221 */ /* 0x000fc20000000000 */
[----:B------:R-:W-:Y:S01]  /*3a40*/  PRMT R14, R14, 0x7604, R19 ;  /* 0x000076040e0e7816 */ /* 0x000fe20000000013 */
[----:B------:R-:W2:Y:S01]  /*3a50*/  MUFU.EX2 R40, R55 ;  /* 0x0000003700287308 */ /* 0x000ea20000000800 */
[----:B-1----:R-:W-:Y:S01]  /*3a60*/  @!P4 FMUL R43, R43, R43 ;  /* 0x0000002b2b2bc220 */ /* 0x002fe20000400000 */
[----:B------:R-:W-:Y:S01]  /*3a70*/  F2FP.SATFINITE.E4M3.F32.PACK_AB_MERGE_C R33, RZ, R33, RZ ;  /* 0x00000021ff21723e */ /* 0x000fe200048070ff */
[----:B------:R-:W-:Y:S01]  /*3a80*/  IMAD.MOV.U32 R19, RZ, RZ, 0x2130 ;  /* 0x00002130ff137424 */ /* 0x000fe200078e00ff */
[----:B------:R-:W-:Y:S01]  /*3a90*/  F2FP.SATFINITE.E4M3.F32.PACK_AB_MERGE_C R37, RZ, R37, RZ ;  /* 0x00000025ff25723e */ /* 0x000fe200048070ff */
[----:B------:R-:W-:-:S01]  /*3aa0*/  FADD R13, R30, R43 ;  /* 0x0000002b1e0d7221 */ /* 0x000fc20000000000 */
[----:B------:R-:W-:Y:S02]  /*3ab0*/  PRMT R28, R29, 0x7604, R28 ;  /* 0x000076041d1c7816 */ /* 0x000fe4000000001c */
[----:B------:R-:W-:Y:S01]  /*3ac0*/  PRMT R16, R16, 0x7604, R17 ;  /* 0x0000760410107816 */ /* 0x000fe20000000011 */
[----:B---3--:R-:W-:Y:S01]  /*3ad0*/  @!P5 FMUL R47, R47, R47 ;  /* 0x0000002f2f2fd220 */ /* 0x008fe20000400000 */
[----:B------:R-:W-:-:S01]  /*3ae0*/  FADD R13, R13, R24 ;  /* 0x000000180d0d7221 */ /* 0x000fc20000000000 */
[----:B------:R-:W-:Y:S01]  /*3af0*/  F2FP.SATFINITE.E4M3.F32.PACK_AB_MERGE_C R42, RZ, R42, RZ ;  /* 0x0000002aff2a723e */ /* 0x000fe200048070ff */
[----:B------:R-:W-:-:S02]  /*3b00*/  IMAD.MOV.U32 R17, RZ, RZ, 0x3021 ;  /* 0x00003021ff117424 */ /* 0x000fc400078e00ff */
[----:B------:R-:W-:Y:S01]  /*3b10*/  FADD R20, R34, R47 ;  /* 0x0000002f22147221 */ /* 0x000fe20000000000 */
[----:B------:R-:W-:Y:S02]  /*3b20*/  F2FP.SATFINITE.E4M3.F32.PACK_AB_MERGE_C R34, RZ, R34, RZ ;  /* 0x00000022ff22723e */ /* 0x000fe400048070ff */
[----:B------:R-:W-:Y:S01]  /*3b30*/  LOP3.LUT R18, R18, 0xffff, RZ, 0xc0, !PT ;  /* 0x0000ffff12127812 */ /* 0x000fe200078ec0ff */
[----:B--2---:R-:W-:Y:S01]  /*3b40*/  @!P3 FMUL R40, R40, R40 ;  /* 0x000000282828b220 */ /* 0x004fe20000400000 */
[----:B------:R-:W-:Y:S02]  /*3b50*/  LOP3.LUT R34, R34, 0xffff, RZ, 0xc0, !PT ;  /* 0x0000ffff22227812 */ /* 0x000fe400078ec0ff */
[----:B------:R-:W-:Y:S01]  /*3b60*/  F2FP.SATFINITE.E4M3.F32.PACK_AB_MERGE_C R35, RZ, R35, RZ ;  /* 0x00000023ff23723e */ /* 0x000fe200048070ff */
[----:B------:R-:W-:Y:S01]  /*3b70*/  FADD R25, R41, R40 ;  /* 0x0000002829197221 */ /* 0x000fe20000000000 */
[----:B------:R-:W-:Y:S02]  /*3b80*/  F2FP.SATFINITE.E4M3.F32.PACK_AB_MERGE_C R40, RZ, R40, RZ ;  /* 0x00000028ff28723e */ /* 0x000fe400048070ff */
[----:B------:R-:W-:Y:S01]  /*3b90*/  F2FP.SATFINITE.E4M3.F32.PACK_AB_MERGE_C R39, RZ, R39, RZ ;  /* 0x00000027ff27723e */ /* 0x000fe200048070ff */
[----:B------:R-:W-:-:S01]  /*3ba0*/  FADD R20, R20, R25 ;  /* 0x0000001914147221 */ /* 0x000fc20000000000 */
[----:B------:R-:W-:Y:S01]  /*3bb0*/  LOP3.LUT R14, R14, 0xff0000, R11, 0xf8, !PT ;  /* 0x00ff00000e0e7812 */ /* 0x000fe200078ef80b */
[----:B------:R-:W-:Y:S01]  /*3bc0*/  IMAD.SHL.U32 R11, R34, 0x1000000, RZ ;  /* 0x01000000220b7824 */ /* 0x000fe200078e00ff */
[----:B------:R-:W-:Y:S01]  /*3bd0*/  F2FP.SATFINITE.E4M3.F32.PACK_AB_MERGE_C R38, RZ, R38, RZ ;  /* 0x00000026ff26723e */ /* 0x000fe200048070ff */
[----:B------:R-:W-:-:S01]  /*3be0*/  FADD R13, R13, R20 ;  /* 0x000000140d0d7221 */ /* 0x000fc20000000000 */
[----:B------:R-:W-:Y:S01]  /*3bf0*/  F2FP.SATFINITE.E4M3.F32.PACK_AB_MERGE_C R41, RZ, R41, RZ ;  /* 0x00000029ff29723e */ /* 0x000fe200048070ff */
[----:B------:R-:W-:Y:S01]  /*3c00*/  IMAD.U32 R35, R35, 0x10000, RZ ;  /* 0x0001000023237824 */ /* 0x000fe200078e00ff */
[----:B------:R-:W-:Y:S01]  /*3c10*/  F2FP.SATFINITE.E4M3.F32.PACK_AB_MERGE_C R51, RZ, R51, RZ ;  /* 0x00000033ff33723e */ /* 0x000fe200048070ff */
[----:B------:R-:W-:-:S01]  /*3c20*/  FADD R46, R46, R13 ;  /* 0x0000000d2e2e7221 */ /* 0x000fc20000000000 */
[----:B------:R-:W-:Y:S01]  /*3c30*/  IMAD.U32 R13, R48, 0x10000, RZ ;  /* 0x00010000300d7824 */ /* 0x000fe200078e00ff */
[----:B------:R-:W-:Y:S01]  /*3c40*/  F2FP.SATFINITE.E4M3.F32.PACK_AB_MERGE_C R27, RZ, R27, RZ ;  /* 0x0000001bff1b723e */ /* 0x000fe200048070ff */
[----:B------:R-:W-:Y:S01]  /*3c50*/  IMAD.U32 R39, R39, 0x10000, RZ ;  /* 0x0001000027277824 */ /* 0x000fe200078e00ff */
[----:B------:R-:W-:-:S02]  /*3c60*/  F2FP.SATFINITE.E4M3.F32.PACK_AB_MERGE_C R30, RZ, R30, RZ ;  /* 0x0000001eff1e723e */ /* 0x000fc400048070ff */
[----:B------:R-:W-:Y:S01]  /*3c70*/  F2FP.SATFINITE.E4M3.F32.PACK_AB_MERGE_C R43, RZ, R43, RZ ;  /* 0x0000002bff2b723e */ /* 0x000fe200048070ff */
[----:B------:R-:W-:Y:S01]  /*3c80*/  IMAD.U32 R27, R27, 0x10000, RZ ;  /* 0x000100001b1b7824 */ /* 0x000fe200078e00ff */
[----:B------:R-:W-:Y:S02]  /*3c90*/  F2FP.SATFINITE.E4M3.F32.PACK_AB_MERGE_C R47, RZ, R47, RZ ;  /* 0x0000002fff2f723e */ /* 0x000fe400048070ff */
[----:B------:R-:W-:Y:S02]  /*3ca0*/  LOP3.LUT R32, R32, 0xff, RZ, 0xc0, !PT ;  /* 0x000000ff20207812 */ /* 0x000fe400078ec0ff */
[----:B------:R-:W-:Y:S02]  /*3cb0*/  LOP3.LUT R33, R33, 0xffff, RZ, 0xc0, !PT ;  /* 0x0000ffff21217812 */ /* 0x000fe400078ec0ff */
[----:B------:R-:W-:Y:S02]  /*3cc0*/  LOP3.LUT R37, R37, 0xffff, RZ, 0xc0, !PT ;  /* 0x0000ffff25257812 */ /* 0x000fe400078ec0ff */
[----:B------:R-:W-:-:S02]  /*3cd0*/  LOP3.LUT R28, R28, 0xff0000, R31, 0xf8, !PT ;  /* 0x00ff00001c1c7812 */ /* 0x000fc400078ef81f */
[----:B------:R-:W-:Y:S01]  /*3ce0*/  LOP3.LUT R16, R16, 0xff0000, R13, 0xf8, !PT ;  /* 0x00ff000010107812 */ /* 0x000fe200078ef80d */
[----:B------:R-:W-:Y:S01]  /*3cf0*/  IMAD.U32 R13, R42, 0x10000, RZ ;  /* 0x000100002a0d7824 */ /* 0x000fe200078e00ff */
[----:B------:R-:W-:Y:S02]  /*3d00*/  LOP3.LUT R40, R40, 0xffff, RZ, 0xc0, !PT ;  /* 0x0000ffff28287812 */ /* 0x000fe400078ec0ff */
[----:B------:R-:W-:Y:S02]  /*3d10*/  LOP3.LUT R52, R52, 0xff, RZ, 0xc0, !PT ;  /* 0x000000ff34347812 */ /* 0x000fe400078ec0ff */
[----:B------:R-:W-:Y:S02]  /*3d20*/  LOP3.LUT R53, R53, 0xffff, RZ, 0xc0, !PT ;  /* 0x0000ffff35357812 */ /* 0x000fe400078ec0ff */
[----:B------:R-:W-:Y:S02]  /*3d30*/  PRMT R18, R18, 0x7604, R21 ;  /* 0x0000760412127816 */ /* 0x000fe40000000015 */
[----:B------:R-:W-:-:S02]  /*3d40*/  LOP3.LUT R38, R38, 0xffff, RZ, 0xc0, !PT ;  /* 0x0000ffff26267812 */ /* 0x000fc400078ec0ff */
[----:B------:R-:W-:Y:S02]  /*3d50*/  LOP3.LUT R41, R41, 0xffff, RZ, 0xc0, !PT ;  /* 0x0000ffff29297812 */ /* 0x000fe400078ec0ff */
[----:B------:R-:W-:Y:S02]  /*3d60*/  LOP3.LUT R51, R51, 0xffff, RZ, 0xc0, !PT ;  /* 0x0000ffff33337812 */ /* 0x000fe400078ec0ff */
[----:B------:R-:W-:Y:S01]  /*3d70*/  LOP3.LUT R30, R30, 0xffff, RZ, 0xc0, !PT ;  /* 0x0000ffff1e1e7812 */ /* 0x000fe200078ec0ff */
[----:B------:R-:W-:Y:S01]  /*3d80*/  IMAD.SHL.U32 R41, R41, 0x1000000, RZ ;  /* 0x0100000029297824 */ /* 0x000fe200078e00ff */
[----:B------:R-:W-:Y:S01]  /*3d90*/  LOP3.LUT R43, R43, 0xffff, RZ, 0xc0, !PT ;  /* 0x0000ffff2b2b7812 */ /* 0x000fe200078ec0ff */
[----:B------:R-:W-:Y:S01]  /*3da0*/  IMAD.SHL.U32 R51, R51, 0x1000000, RZ ;  /* 0x0100000033337824 */ /* 0x000fe200078e00ff */
[----:B------:R-:W-:Y:S01]  /*3db0*/  LOP3.LUT R47, R47, 0xffff, RZ, 0xc0, !PT ;  /* 0x0000ffff2f2f7812 */ /* 0x000fe200078ec0ff */
[----:B------:R-:W-:Y:S01]  /*3dc0*/  IMAD.SHL.U32 R30, R30, 0x1000000, RZ ;  /* 0x010000001e1e7824 */ /* 0x000fe200078e00ff */
[----:B------:R-:W-:Y:S01]  /*3dd0*/  PRMT R32, R33, 0x7604, R32 ;  /* 0x0000760421207816 */ /* 0x000fe20000000020 */
[----:B------:R-:W-:Y:S01]  /*3de0*/  IMAD.SHL.U32 R43, R43, 0x1000000, RZ ;  /* 0x010000002b2b7824 */ /* 0x000fe200078e00ff */
[----:B------:R-:W-:Y:S01]  /*3df0*/  PRMT R36, R37, 0x7604, R36 ;  /* 0x0000760425247816 */ /* 0x000fe20000000024 */
[----:B------:R-:W-:Y:S01]  /*3e00*/  IMAD.SHL.U32 R47, R47, 0x1000000, RZ ;  /* 0x010000002f2f7824 */ /* 0x000fe200078e00ff */
[----:B------:R-:W-:Y:S01]  /*3e10*/  LOP3.LUT R28, R28, R11, RZ, 0xfc, !PT ;  /* 0x0000000b1c1c7212 */ /* 0x000fe200078efcff */
[----:B------:R-:W-:Y:S01]  /*3e20*/  IMAD.SHL.U32 R11, R40, 0x1000000, RZ ;  /* 0x01000000280b7824 */ /* 0x000fe200078e00ff */
[----:B------:R-:W-:-:S02]  /*3e30*/  PRMT R52, R53, 0x7604, R52 ;  /* 0x0000760435347816 */ /* 0x000fc40000000034 */
[----:B------:R-:W-:Y:S01]  /*3e40*/  LOP3.LUT R18, R18, 0xff0000, R13, 0xf8, !PT ;  /* 0x00ff000012127812 */ /* 0x000fe200078ef80d */
[----:B------:R-:W-:Y:S01]  /*3e50*/  IMAD.SHL.U32 R13, R38, 0x1000000, RZ ;  /* 0x01000000260d7824 */ /* 0x000fe200078e00ff */
[----:B------:R-:W-:Y:S02]  /*3e60*/  FSETP.GEU.AND P2, PT, R12, -126, PT ;  /* 0xc2fc00000c00780b */ /* 0x000fe40003f4e000 */
[----:B------:R-:W-:Y:S02]  /*3e70*/  FSETP.GEU.AND P3, PT, R45, -126, PT ;  /* 0xc2fc00002d00780b */ /* 0x000fe40003f6e000 */
[----:B------:R-:W-:Y:S02]  /*3e80*/  LOP3.LUT R32, R32, 0xff0000, R35, 0xf8, !PT ;  /* 0x00ff000020207812 */ /* 0x000fe400078ef823 */
[----:B------:R-:W-:Y:S02]  /*3e90*/  LOP3.LUT R36, R36, 0xff0000, R39, 0xf8, !PT ;  /* 0x00ff000024247812 */ /* 0x000fe400078ef827 */
[----:B------:R-:W-:-:S02]  /*3ea0*/  LOP3.LUT R27, R52, 0xff0000, R27, 0xf8, !PT ;  /* 0x00ff0000341b7812 */ /* 0x000fc400078ef81b */
[----:B------:R-:W-:Y:S02]  /*3eb0*/  LOP3.LUT R11, R18, R11, RZ, 0xfc, !PT ;  /* 0x0000000b120b7212 */ /* 0x000fe400078efcff */
[----:B------:R-:W-:Y:S01]  /*3ec0*/  SHF.R.U32.HI R18, RZ, R0, R17 ;  /* 0x00000000ff127219 */ /* 0x000fe20000011611 */
[----:B------:R-:W-:Y:S01]  /*3ed0*/  @!P2 FMUL R12, R12, 0.5 ;  /* 0x3f0000000c0ca820 */ /* 0x000fe20000400000 */
[----:B------:R-:W-:Y:S01]  /*3ee0*/  LOP3.LUT R13, R32, R13, RZ, 0xfc, !PT ;  /* 0x0000000d200d7212 */ /* 0x000fe200078efcff */
[----:B------:R-:W-:Y:S01]  /*3ef0*/  @!P3 FMUL R45, R45, 0.5 ;  /* 0x3f0000002d2db820 */ /* 0x000fe20000400000 */
[----:B------:R-:W-:Y:S02]  /*3f00*/  LOP3.LUT R36, R36, R41, RZ, 0xfc, !PT ;  /* 0x0000002924247212 */ /* 0x000fe400078efcff */
[----:B------:R-:W-:Y:S01]  /*3f10*/  LOP3.LUT R14, R14, R51, RZ, 0xfc, !PT ;  /* 0x000000330e0e7212 */ /* 0x000fe200078efcff */
[----:B------:R-:W1:Y:S01]  /*3f20*/  MUFU.EX2 R12, R12 ;  /* 0x0000000c000c7308 */ /* 0x000e620000000800 */
[----:B------:R-:W-:-:S02]  /*3f30*/  LOP3.LUT R27, R27, R30, RZ, 0xfc, !PT ;  /* 0x0000001e1b1b7212 */ /* 0x000fc400078efcff */
[----:B------:R-:W-:Y:S02]  /*3f40*/  LOP3.LUT R10, R10, R43, RZ, 0xfc, !PT ;  /* 0x0000002b0a0a7212 */ /* 0x000fe400078efcff */
[----:B------:R-:W-:Y:S02]  /*3f50*/  LOP3.LUT R47, R16, R47, RZ, 0xfc, !PT ;  /* 0x0000002f102f7212 */ /* 0x000fe400078efcff */
[----:B------:R-:W-:Y:S01]  /*3f60*/  SHF.R.U32.HI R21, RZ, R0, R19 ;  /* 0x00000000ff157219 */ /* 0x000fe20000011613 */
[----:B------:R-:W2:Y:S01]  /*3f70*/  MUFU.EX2 R45, R45 ;  /* 0x0000002d002d7308 */ /* 0x000ea20000000800 */
[----:B------:R-:W-:Y:S02]  /*3f80*/  LOP3.LUT R20, R18, 0xf, RZ, 0xc0, !PT ;  /* 0x0000000f12147812 */ /* 0x000fe400078ec0ff */
[----:B------:R-:W-:Y:S02]  /*3f90*/  SEL R16, R36, R13, P6 ;  /* 0x0000000d24107207 */ /* 0x000fe40003000000 */
[----:B------:R-:W-:-:S02]  /*3fa0*/  SEL R18, R11, R14, P6 ;  /* 0x0000000e0b127207 */ /* 0x000fc40003000000 */
[----:B------:R-:W-:Y:S02]  /*3fb0*/  SEL R15, R28, R27, P6 ;  /* 0x0000001b1c0f7207 */ /* 0x000fe40003000000 */
[----:B------:R-:W-:Y:S01]  /*3fc0*/  SEL R13, R13, R36, P6 ;  /* 0x000000240d0d7207 */ /* 0x000fe20003000000 */
[----:B------:R-:W-:Y:S01]  /*3fd0*/  SHFL.IDX PT, R16, R16, R20, 0x1c1f ;  /* 0x001c1f1410107589 */ /* 0x000fe200000e0000 */
[----:B------:R-:W-:Y:S01]  /*3fe0*/  SEL R17, R47, R10, P6 ;  /* 0x0000000a2f117207 */ /* 0x000fe20003000000 */
[----:B-1----:R-:W-:Y:S01]  /*3ff0*/  @!P2 FMUL R12, R12, R12 ;  /* 0x0000000c0c0ca220 */ /* 0x002fe20000400000 */
[----:B------:R-:W-:Y:S01]  /*4000*/  SEL R11, R14, R11, P6 ;  /* 0x0000000b0e0b7207 */ /* 0x000fe20003000000 */
[----:B------:R-:W-:Y:S01]  /*4010*/  SHFL.IDX PT, R15, R15, R20, 0x1c1f ;  /* 0x001c1f140f0f7589 */ /* 0x000fe200000e0000 */
[----:B------:R-:W-:Y:S01]  /*4020*/  SEL R27, R27, R28, P6 ;  /* 0x0000001c1b1b7207 */ /* 0x000fe20003000000 */
[----:B------:R-:W-:Y:S01]  /*4030*/  FFMA R7, R12, R7, R23 ;  /* 0x000000070c077223 */ /* 0x000fe20000000017 */
[----:B------:R-:W-:Y:S01]  /*4040*/  SEL R47, R10, R47, P6 ;  /* 0x0000002f0a2f7207 */ /* 0x000fe20003000000 */
[----:B------:R-:W-:Y:S01]  /*4050*/  SHFL.IDX PT, R17, R17, R20, 0x1c1f ;  /* 0x001c1f1411117589 */ /* 0x000fe200000e0000 */
[----:B------:R-:W-:Y:S01]  /*4060*/  LOP3.LUT R22, R21, 0xf, RZ, 0xc0, !PT ;  /* 0x0000000f15167812 */ /* 0x000fe200078ec0ff */
[----:B--2---:R-:W-:Y:S01]  /*4070*/  @!P3 FMUL R45, R45, R45 ;  /* 0x0000002d2d2db220 */ /* 0x004fe20000400000 */
[----:B------:R-:W-:Y:S01]  /*4080*/  SHF.L.U32 R19, R9, 0x1f, RZ ;  /* 0x0000001f09137819 */ /* 0x000fe200000006ff */
[----:B------:R-:W-:Y:S01]  /*4090*/  SHFL.IDX PT, R18, R18, R20, 0x1c1f ;  /* 0x001c1f1412127589 */ /* 0x000fe200000e0000 */
[----:B------:R-:W-:Y:S01]  /*40a0*/  FMUL R56, R56, R12 ;  /* 0x0000000c38387220 */ /* 0x000fe20000400000 */
[----:B------:R-:W-:Y:S01]  /*40b0*/  FFMA R8, R45, R8, R46 ;  /* 0x000000082d087223 */ /* 0x000fe2000000002e */
[----:B------:R1:W2:Y:S01]  /*40c0*/  SYNCS.PHASECHK.TRANS64.TRYWAIT P2, [UR6+0x3800], R19 ;  /* 0x00380013ff0075a7 */ /* 0x0002a20008040146 */
[----:B------:R-:W3:Y:S01]  /*40d0*/  SHFL.IDX PT, R10, R27, R22, 0x1c1f ;  /* 0x001c1f161b0a7589 */ /* 0x000ee200000e0000 */
[-C--:B------:R-:W-:Y:S01]  /*40e0*/  FMUL R57, R57, R12.reuse ;  /* 0x0000000c39397220 */ /* 0x080fe20000400000 */
[-C--:B------:R-:W-:Y:S01]  /*40f0*/  FMUL R60, R60, R12.reuse ;  /* 0x0000000c3c3c7220 */ /* 0x080fe20000400000 */
[-C--:B------:R-:W-:Y:S01]  /*4100*/  FMUL R61, R61, R12.reuse ;  /* 0x0000000c3d3d7220 */ /* 0x080fe20000400000 */
[----:B------:R-:W4:Y:S01]  /*4110*/  SHFL.IDX PT, R13, R13, R22, 0x1c1f ;  /* 0x001c1f160d0d7589 */ /* 0x000f2200000e0000 */
[-C--:B------:R-:W-:Y:S01]  /*4120*/  FMUL R64, R64, R12.reuse ;  /* 0x0000000c40407220 */ /* 0x080fe20000400000 */
[-C--:B------:R-:W-:Y:S01]  /*4130*/  FMUL R65, R65, R12.reuse ;  /* 0x0000000c41417220 */ /* 0x080fe20000400000 */
[-C--:B------:R-:W-:Y:S01]  /*4140*/  FMUL R68, R68, R12.reuse ;  /* 0x0000000c44447220 */ /* 0x080fe20000400000 */
[----:B------:R-:W5:Y:S01]  /*4150*/  SHFL.IDX PT, R14, R47, R22, 0x1c1f ;  /* 0x001c1f162f0e7589 */ /* 0x000f6200000e0000 */
[----:B------:R-:W-:Y:S01]  /*4160*/  FMUL R69, R69, R12 ;  /* 0x0000000c45457220 */ /* 0x000fe20000400000 */
[-C--:B------:R-:W-:Y:S01]  /*4170*/  FMUL R58, R58, R45.reuse ;  /* 0x0000002d3a3a7220 */ /* 0x080fe20000400000 */
[-C--:B------:R-:W-:Y:S01]  /*4180*/  FMUL R59, R59, R45.reuse ;  /* 0x0000002d3b3b7220 */ /* 0x080fe20000400000 */
[----:B------:R-:W1:Y:S01]  /*4190*/  SHFL.IDX PT, R11, R11, R22, 0x1c1f ;  /* 0x001c1f160b0b7589 */ /* 0x000e6200000e0000 */
[-C--:B------:R-:W-:Y:S01]  /*41a0*/  FMUL R62, R62, R45.reuse ;  /* 0x0000002d3e3e7220 */ /* 0x080fe20000400000 */
[-C--:B------:R-:W-:Y:S01]  /*41b0*/  FMUL R63, R63, R45.reuse ;  /* 0x0000002d3f3f7220 */ /* 0x080fe20000400000 */
[-C--:B------:R-:W-:Y:S01]  /*41c0*/  FMUL R66, R66, R45.reuse ;  /* 0x0000002d42427220 */ /* 0x080fe20000400000 */
[-C--:B------:R-:W-:Y:S01]  /*41d0*/  FMUL R67, R67, R45.reuse ;  /* 0x0000002d43437220 */ /* 0x080fe20000400000 */
[-C--:B------:R-:W-:Y:S01]  /*41e0*/  FMUL R70, R70, R45.reuse ;  /* 0x0000002d46467220 */ /* 0x080fe20000400000 */
[----:B------:R-:W-:Y:S01]  /*41f0*/  FMUL R71, R71, R45 ;  /* 0x0000002d47477220 */ /* 0x000fe20000400000 */
[----:B---3--:R-:W-:-:S02]  /*4200*/  PRMT R24, R15, R5, R10 ;  /* 0x000000050f187216 */ /* 0x008fc4000000000a */
[-C--:B------:R-:W-:Y:S02]  /*4210*/  PRMT R25, R15, R6.reuse, R10 ;  /* 0x000000060f197216 */ /* 0x080fe4000000000a */
[CCC-:B----4-:R-:W-:Y:S02]  /*4220*/  PRMT R26, R16.reuse, R5.reuse, R13.reuse ;  /* 0x00000005101a7216 */ /* 0x1d0fe4000000000d */
[-C--:B------:R-:W-:Y:S02]  /*4230*/  PRMT R27, R16, R6.reuse, R13 ;  /* 0x00000006101b7216 */ /* 0x080fe4000000000d */
[CCC-:B-----5:R-:W-:Y:S02]  /*4240*/  PRMT R36, R17.reuse, R5.reuse, R14.reuse ;  /* 0x0000000511247216 */ /* 0x1e0fe4000000000e */
[----:B------:R-:W-:Y:S02]  /*4250*/  PRMT R37, R17, R6, R14 ;  /* 0x0000000611257216 */ /* 0x000fe4000000000e */
[----:B-1----:R-:W-:-:S02]  /*4260*/  PRMT R38, R18, R5, R11 ;  /* 0x0000000512267216 */ /* 0x002fc4000000000b */
[----:B------:R-:W-:Y:S01]  /*4270*/  PRMT R39, R18, R6, R11 ;  /* 0x0000000612277216 */ /* 0x000fe2000000000b */
[----:B--2---:R-:W-:Y:S06]  /*4280*/  @!P0 BRA `(.L_x_27) ;  /* 0x0000000000048947 */ /* 0x004fec0003800000 */
[----:B------:R-:W-:Y:S01]  /*4290*/  BPT.TRAP 0x1 ;  /* 0x000000040000795c */ /* 0x000fe20000300000 */
.L_x_27:
[----:B------:R-:W-:Y:S05]  /*42a0*/  @P2 BRA `(.L_x_28) ;  /* 0x0000000000082947 */ /* 0x000fea0003800000 */
[----:B------:R-:W1:Y:S02]  /*42b0*/  SYNCS.PHASECHK.TRANS64.TRYWAIT P2, [UR6+0x3800], R19 ;  /* 0x00380013ff0075a7 */ /* 0x000e640008040146 */
[----:B-1----:R-:W-:Y:S05]  /*42c0*/  @!P2 BRA `(.L_x_29) ;  /* 0x000000240038a947 */ /* 0x002fea0003800000 */
.L_x_28:
[----:B------:R-:W-:Y:S01]  /*42d0*/  ULEA UR6, UR8, UR10, 0x7 ;  /* 0x0000000a08067291 */ /* 0x000fe2000f8e383f */
[----:B------:R-:W-:Y:S01]  /*42e0*/  WARPGROUP.ARRIVE ;  /* 0x00000000000079c5 */ /* 0x000fe20000000000 */
[----:B------:R-:W-:-:S07]  /*42f0*/  UMOV UR7, 0x80000020 ;  /* 0x8000002000077882 */ /* 0x000fce0000000000 */
[----:B------:R-:W-:Y:S01]  /*4300*/  QGMMA.64x32x32.F32.E4M3.E4M3 R56, R24, gdesc[UR4], R56, gsb0 ;  /* 0x0060000418387df3 */ /* 0x000fe20008000838 */
        /* <DEDUP_REMOVED lines=8> */
.L_x_30:
[----:B------:R-:W-:-:S04]  /*4390*/  ULEA UR6, UR9, UR37, 0x3 ;  /* 0x0000002509067291 */ /* 0x000fc8000f8e183f */
[----:B------:R-:W-:-:S04]  /*43a0*/  UIADD3 UR6, UR6, 0x3828, URZ ;  /* 0x0000382806067890 */ /* 0x000fc8000fffe03f */
[----:B------:R-:W-:-:S09]  /*43b0*/  UPRMT UR6, URZ, 0x654, UR6 ;  /* 0x000006543f067896 */ /* 0x000fd20008000006 */
[----:B------:R-:W-:Y:S01]  /*43c0*/  SYNCS.ARRIVE.TRANS64.RED.A1T0 RZ, [UR6], RZ ;  /* 0x000000ffffff79a7 */ /* 0x000fe20008100406 */
[----:B------:R-:W-:Y:S05]  /*43d0*/  @P1 BRA `(.L_x_31) ;  /* 0x0000000000041947 */ /* 0x000fea0003800000 */
[----:B------:R-:W-:Y:S01]  /*43e0*/  BPT.TRAP 0x1 ;  /* 0x000000040000795c */ /* 0x000fe20000300000 */
.L_x_31:
[----:B------:R-:W-:-:S04]  /*43f0*/  UIADD3 UR9, UR9, 0x1, URZ ;  /* 0x0000000109097890 */ /* 0x000fc8000fffe03f */
[----:B------:R-:W-:-:S04]  /*4400*/  UISETP.NE.AND UP0, UPT, UR9, 0x5, UPT ;  /* 0x000000050900788c */ /* 0x000fc8000bf05270 */
[----:B------:R-:W-:Y:S01]  /*4410*/  USEL UR9, UR9, URZ, UP0 ;  /* 0x0000003f09097287 */ /* 0x000fe20008000000 */
[----:B------:R-:W-:Y:S11]  /*4420*/  @!P0 BRA `(.L_x_32) ;  /* 0x0000000000048947 */ /* 0x000ff60003800000 */
[----:B------:R-:W-:Y:S01]  /*4430*/  BPT.TRAP 0x1 ;  /* 0x000000040000795c */ /* 0x000fe20000300000 */
.L_x_32:
[----:B------:R-:W-:-:S04]  /*4440*/  ULEA UR6, UR9, UR37, 0x3 ;  /* 0x0000002509067291 */ /* 0x000fc8000f8e183f */
[----:B------:R-:W-:-:S04]  /*4450*/  UIADD3 UR6, UR6, 0x3828, URZ ;  /* 0x0000382806067890 */ /* 0x000fc8000fffe03f */
[----:B------:R-:W-:-:S09]  /*4460*/  UPRMT UR6, URZ, 0x654, UR6 ;  /* 0x000006543f067896 */ /* 0x000fd20008000006 */
[----:B------:R-:W-:Y:S01]  /*4470*/  SYNCS.ARRIVE.TRANS64.RED.A1T0 RZ, [UR6], RZ ;  /* 0x000000ffffff79a7 */ /* 0x000fe20008100406 */
[----:B------:R-:W-:Y:S05]  /*4480*/  @P1 BRA `(.L_x_33) ;  /* 0x0000000000041947 */ /* 0x000fea0003800000 */
[----:B------:R-:W-:Y:S01]  /*4490*/  BPT.TRAP 0x1 ;  /* 0x000000040000795c */ /* 0x000fe20000300000 */
.L_x_33:
[----:B------:R-:W-:Y:S01]  /*44a0*/  UIADD3 UR8, UR8, 0x1, URZ ;  /* 0x0000000108087890 */ /* 0x000fe2000fffe03f */
[C---:B------:R-:W-:Y:S01]  /*44b0*/  ISETP.GT.AND P2, PT, R2.reuse, 0x2, PT ;  /* 0x000000020200780c */ /* 0x040fe20003f44270 */
[----:B------:R-:W-:Y:S01]  /*44c0*/  UIADD3 UR9, UR9, 0x1, URZ ;  /* 0x0000000109097890 */ /* 0x000fe2000fffe03f */
[----:B------:R-:W-:Y:S01]  /*44d0*/  VIADD R2, R2, 0xffffffff ;  /* 0xffffffff02027836 */ /* 0x000fe20000000000 */
[----:B------:R-:W-:Y:S01]  /*44e0*/  UISETP.NE.AND UP2, UPT, UR8, 0x5, UPT ;  /* 0x000000050800788c */ /* 0x000fe2000bf45270 */
[----:B------:R-:W-:Y:S01]  /*44f0*/  IMAD.MOV.U32 R11, RZ, RZ, R3 ;  /* 0x000000ffff0b7224 */ /* 0x000fe200078e0003 */
[----:B------:R-:W-:Y:S01]  /*4500*/  UISETP.NE.AND UP0, UPT, UR9, 0x5, UPT ;  /* 0x000000050900788c */ /* 0x000fe2000bf05270 */
[----:B------:R-:W-:Y:S01]  /*4510*/  IMAD.MOV.U32 R13, RZ, RZ, R4 ;  /* 0x000000ffff0d7224 */ /* 0x000fe200078e0004 */
[----:B------:R-:W-:Y:S02]  /*4520*/  USEL UR6, URZ, 0x1, UP2 ;  /* 0x000000013f067887 */ /* 0x000fe40009000000 */
[----:B------:R-:W-:-:S02]  /*4530*/  USEL UR9, UR9, URZ, UP0 ;  /* 0x0000003f09097287 */ /* 0x000fc40008000000 */
[----:B------:R-:W-:Y:S02]  /*4540*/  USEL UR8, UR8, URZ, UP2 ;  /* 0x0000003f08087287 */ /* 0x000fe40009000000 */
[----:B------:R-:W-:Y:S01]  /*4550*/  LOP3.LUT R9, R9, UR6, RZ, 0x3c, !PT ;  /* 0x0000000609097c12 */ /* 0x000fe2000f8e3cff */
[----:B------:R-:W-:Y:S09]  /*4560*/  @P2 BRA `(.L_x_34) ;  /* 0xffffffe000cc2947 */ /* 0x000ff2000383ffff */
.L_x_23:
[----:B------:R-:W2:Y:S01]  /*4570*/  SHFL.BFLY PT, R0, R7, 0x1, 0x1f ;  /* 0x0c201f0007007f89 */ /* 0x000ea200000e0000 */
[----:B------:R-:W-:Y:S01]  /*4580*/  BSSY B0, `(.L_x_35) ;  /* 0x0000023000007945 */ /* 0x000fe20003800000 */
[----:B-1----:R-:W-:Y:S02]  /*4590*/  IMAD.MOV.U32 R10, RZ, RZ, 0x3f800000 ;  /* 0x3f800000ff0a7424 */ /* 0x002fe400078e00ff */
[----:B------:R-:W1:Y:S01]  /*45a0*/  SHFL.BFLY PT, R5, R8, 0x1, 0x1f ;  /* 0x0c201f0008057f89 */ /* 0x000e6200000e0000 */
[----:B------:R-:W-:Y:S02]  /*45b0*/  IMAD.MOV.U32 R6, RZ, RZ, 0x3f800000 ;  /* 0x3f800000ff067424 */ /* 0x000fe400078e00ff */
[----:B------:R-:W-:Y:S02]  /*45c0*/  IMAD.MOV.U32 R11, RZ, RZ, 0x7f800000 ;  /* 0x7f800000ff0b7424 */ /* 0x000fe400078e00ff */
[----:B--2---:R-:W-:Y:S01]  /*45d0*/  FADD R0, R0, R7 ;  /* 0x0000000700007221 */ /* 0x004fe20000000000 */
[----:B-1----:R-:W-:-:S04]  /*45e0*/  FADD R14, R5, R8 ;  /* 0x00000008050e7221 */ /* 0x002fc80000000000 */
[----:B------:R-:W1:Y:S04]  /*45f0*/  SHFL.BFLY PT, R9, R0, 0x2, 0x1f ;  /* 0x0c401f0000097f89 */ /* 0x000e6800000e0000 */
[----:B------:R-:W2:Y:S01]  /*4600*/  SHFL.BFLY PT, R15, R14, 0x2, 0x1f ;  /* 0x0c401f000e0f7f89 */ /* 0x000ea200000e0000 */
[C---:B-1----:R-:W-:Y:S01]  /*4610*/  FSETP.NE.AND P0, PT, R0.reuse, -R9, PT ;  /* 0x800000090000720b */ /* 0x042fe20003f05000 */
[----:B------:R-:W-:Y:S01]  /*4620*/  FADD R2, R0, R9 ;  /* 0x0000000900027221 */ /* 0x000fe20000000000 */
[----:B------:R-:W-:Y:S02]  /*4630*/  IMAD.MOV.U32 R9, RZ, RZ, 0x7f800000 ;  /* 0x7f800000ff097424 */ /* 0x000fe400078e00ff */
[----:B--2---:R-:W-:-:S09]  /*4640*/  FADD R5, R14, R15 ;  /* 0x0000000f0e057221 */ /* 0x004fd20000000000 */
[----:B------:R-:W-:Y:S05]  /*4650*/  @!P0 BRA `(.L_x_36) ;  /* 0x0000000000548947 */ /* 0x000fea0003800000 */
[----:B------:R-:W-:Y:S01]  /*4660*/  VIADD R0, R2, 0x1800000 ;  /* 0x0180000002007836 */ /* 0x000fe20000000000 */
[----:B------:R-:W-:Y:S04]  /*4670*/  BSSY B1, `(.L_x_37) ;  /* 0x000000c000017945 */ /* 0x000fe80003800000 */
[----:B------:R-:W-:-:S04]  /*4680*/  LOP3.LUT R0, R0, 0x7f800000, RZ, 0xc0, !PT ;  /* 0x7f80000000007812 */ /* 0x000fc800078ec0ff */
[----:B------:R-:W-:-:S13]  /*4690*/  ISETP.GT.U32.AND P0, PT, R0, 0x1ffffff, PT ;  /* 0x01ffffff0000780c */ /* 0x000fda0003f04070 */
[----:B------:R-:W-:Y:S05]  /*46a0*/  @P0 BRA `(.L_x_38) ;  /* 0x0000000000100947 */ /* 0x000fea0003800000 */
[----:B------:R-:W-:-:S07]  /*46b0*/  MOV R12, 0x46d0 ;  /* 0x000046d0000c7802 */ /* 0x000fce0000000f00 */
[----:B------:R-:W-:Y:S05]  /*46c0*/  CALL.REL.NOINC `($__internal_0_$__cuda_sm20_rcp_rn_f32_slowpath) ;  /* 0x0000002000e07944 */ /* 0x000fea0003c00000 */
[----:B------:R-:W-:Y:S01]  /*46d0*/  IMAD.MOV.U32 R6, RZ, RZ, R0 ;  /* 0x000000ffff067224 */ /* 0x000fe200078e0000 */
[----:B------:R-:W-:Y:S06]  /*46e0*/  BRA `(.L_x_39) ;  /* 0x0000000000107947 */ /* 0x000fec0003800000 */
.L_x_38:
[----:B------:R-:W1:Y:S02]  /*46f0*/  MUFU.RCP R7, R2 ;  /* 0x0000000200077308 */ /* 0x000e640000001000 */
[----:B-1----:R-:W-:-:S04]  /*4700*/  FFMA R0, R2, R7, -1 ;  /* 0xbf80000002007423 */ /* 0x002fc80000000007 */
[----:B------:R-:W-:-:S04]  /*4710*/  FADD.FTZ R0, -R0, -RZ ;  /* 0x800000ff00007221 */ /* 0x000fc80000010100 */
[----:B------:R-:W-:-:S07]  /*4720*/  FFMA R6, R7, R0, R7 ;  /* 0x0000000007067223 */ /* 0x000fce0000000007 */
.L_x_39:
[----:B------:R-:W-:Y:S05]  /*4730*/  BSYNC B1 ;  /* 0x0000000000017941 */ /* 0x000fea0003800000 */
.L_x_37:
[----:B------:R-:W-:Y:S01]  /*4740*/  FSETP.GEU.AND P0, PT, |R2|, 1.175494350822287508e-38, PT ;  /* 0x008000000200780b */ /* 0x000fe20003f0e200 */
[----:B------:R-:W-:-:S12]  /*4750*/  ULDC UR4, c[0x0][0x600] ;  /* 0x0001800000047ab9 */ /* 0x000fd80000000800 */
[----:B------:R-:W-:-:S04]  /*4760*/  @!P0 FMUL R2, R2, 16777216 ;  /* 0x4b80000002028820 */ /* 0x000fc80000400000 */
[----:B------:R-:W1:Y:S02]  /*4770*/  MUFU.LG2 R0, R2 ;  /* 0x0000000200007308 */ /* 0x000e640000000c00 */
[----:B-1----:R-:W-:-:S04]  /*4780*/  @!P0 FADD R0, R0, -24 ;  /* 0xc1c0000000008421 */ /* 0x002fc80000000000 */
[----:B------:R-:W-:-:S04]  /*4790*/  FMUL R0, R0, 0.69314718246459960938 ;  /* 0x3f31721800007820 */ /* 0x000fc80000400000 */
[----:B------:R-:W-:-:S07]  /*47a0*/  FFMA R11, R3, UR4, R0 ;  /* 0x00000004030b7c23 */ /* 0x000fce0008000000 */
.L_x_36:
[----:B------:R-:W-:Y:S05]  /*47b0*/  BSYNC B0 ;  /* 0x0000000000007941 */ /* 0x000fea0003800000 */
.L_x_35:
[----:B------:R-:W-:Y:S01]  /*47c0*/  FSETP.NE.AND P0, PT, R14, -R15, PT ;  /* 0x8000000f0e00720b */ /* 0x000fe20003f05000 */
[----:B------:R-:W-:Y:S01]  /*47d0*/  ULDC UR4, c[0x0][0x608] ;  /* 0x0001820000047ab9 */ /* 0x000fe20000000800 */
[----:B------:R-:W-:Y:S01]  /*47e0*/  BSSY B0, `(.L_x_40) ;  /* 0x0000021000007945 */ /* 0x000fe20003800000 */
[----:B------:R-:W-:-:S04]  /*47f0*/  FMUL R6, R6, UR4 ;  /* 0x0000000406067c20 */ /* 0x000fc80008400000 */
[-C--:B------:R-:W-:Y:S01]  /*4800*/  FMUL R23, R56, R6.reuse ;  /* 0x0000000638177220 */ /* 0x080fe20000400000 */
[-C--:B------:R-:W-:Y:S01]  /*4810*/  FMUL R57, R57, R6.reuse ;  /* 0x0000000639397220 */ /* 0x080fe20000400000 */
[-C--:B------:R-:W-:Y:S01]  /*4820*/  FMUL R25, R60, R6.reuse ;  /* 0x000000063c197220 */ /* 0x080fe20000400000 */
[-C--:B------:R-:W-:Y:S01]  /*4830*/  FMUL R61, R61, R6.reuse ;  /* 0x000000063d3d7220 */ /* 0x080fe20000400000 */
[-C--:B------:R-:W-:Y:S01]  /*4840*/  FMUL R27, R64, R6.reuse ;  /* 0x00000006401b7220 */ /* 0x080fe20000400000 */
[-C--:B------:R-:W-:Y:S01]  /*4850*/  FMUL R65, R65, R6.reuse ;  /* 0x0000000641417220 */ /* 0x080fe20000400000 */
[-C--:B------:R-:W-:Y:S01]  /*4860*/  FMUL R29, R68, R6.reuse ;  /* 0x00000006441d7220 */ /* 0x080fe20000400000 */
[----:B------:R-:W-:Y:S01]  /*4870*/  FMUL R69, R69, R6 ;  /* 0x0000000645457220 */ /* 0x000fe20000400000 */
[----:B------:R-:W-:Y:S06]  /*4880*/  @!P0 BRA `(.L_x_41) ;  /* 0x0000000000588947 */ /* 0x000fec0003800000 */
[----:B------:R-:W-:Y:S01]  /*4890*/  VIADD R0, R5, 0x1800000 ;  /* 0x0180000005007836 */ /* 0x000fe20000000000 */
[----:B------:R-:W-:Y:S04]  /*48a0*/  BSSY B1, `(.L_x_42) ;  /* 0x000000d000017945 */ /* 0x000fe80003800000 */
[----:B------:R-:W-:-:S04]  /*48b0*/  LOP3.LUT R0, R0, 0x7f800000, RZ, 0xc0, !PT ;  /* 0x7f80000000007812 */ /* 0x000fc800078ec0ff */
[----:B------:R-:W-:-:S13]  /*48c0*/  ISETP.GT.U32.AND P0, PT, R0, 0x1ffffff, PT ;  /* 0x01ffffff0000780c */ /* 0x000fda0003f04070 */
[----:B------:R-:W-:Y:S05]  /*48d0*/  @P0 BRA `(.L_x_43) ;  /* 0x0000000000140947 */ /* 0x000fea0003800000 */
[----:B------:R-:W-:Y:S01]  /*48e0*/  IMAD.MOV.U32 R2, RZ, RZ, R5 ;  /* 0x000000ffff027224 */ /* 0x000fe200078e0005 */
[----:B------:R-:W-:-:S07]  /*48f0*/  MOV R12, 0x4910 ;  /* 0x00004910000c7802 */ /* 0x000fce0000000f00 */
[----:B------:R-:W-:Y:S05]  /*4900*/  CALL.REL.NOINC `($__internal_0_$__cuda_sm20_rcp_rn_f32_slowpath) ;  /* 0x0000002000507944 */ /* 0x000fea0003c00000 */
[----:B------:R-:W-:Y:S01]  /*4910*/  IMAD.MOV.U32 R10, RZ, RZ, R0 ;  /* 0x000000ffff0a7224 */ /* 0x000fe200078e0000 */
[----:B------:R-:W-:Y:S06]  /*4920*/  BRA `(.L_x_44) ;  /* 0x0000000000107947 */ /* 0x000fec0003800000 */
.L_x_43:
[----:B------:R-:W1:Y:S02]  /*4930*/  MUFU.RCP R10, R5 ;  /* 0x00000005000a7308 */ /* 0x000e640000001000 */
[----:B-1----:R-:W-:-:S04]  /*4940*/  FFMA R0, R5, R10, -1 ;  /* 0xbf80000005007423 */ /* 0x002fc8000000000a */
[----:B------:R-:W-:-:S04]  /*4950*/  FADD.FTZ R3, -R0, -RZ ;  /* 0x800000ff00037221 */ /* 0x000fc80000010100 */
[----:B------:R-:W-:-:S07]  /*4960*/  FFMA R10, R10, R3, R10 ;  /* 0x000000030a0a7223 */ /* 0x000fce000000000a */
.L_x_44:
[----:B------:R-:W-:Y:S05]  /*4970*/  BSYNC B1 ;  /* 0x0000000000017941 */ /* 0x000fea0003800000 */
.L_x_42:
[----:B------:R-:W-:Y:S01]  /*4980*/  FSETP.GEU.AND P0, PT, |R5|, 1.175494350822287508e-38, PT ;  /* 0x008000000500780b */ /* 0x000fe20003f0e200 */
[----:B------:R-:W-:-:S12]  /*4990*/  ULDC UR4, c[0x0][0x600] ;  /* 0x0001800000047ab9 */ /* 0x000fd80000000800 */
[----:B------:R-:W-:-:S04]  /*49a0*/  @!P0 FMUL R5, R5, 16777216 ;  /* 0x4b80000005058820 */ /* 0x000fc80000400000 */
[----:B------:R-:W1:Y:S02]  /*49b0*/  MUFU.LG2 R0, R5 ;  /* 0x0000000500007308 */ /* 0x000e640000000c00 */
[----:B-1----:R-:W-:-:S04]  /*49c0*/  @!P0 FADD R0, R0, -24 ;  /* 0xc1c0000000008421 */ /* 0x002fc80000000000 */
[----:B------:R-:W-:-:S04]  /*49d0*/  FMUL R9, R0, 0.69314718246459960938 ;  /* 0x3f31721800097820 */ /* 0x000fc80000400000 */
[----:B------:R-:W-:-:S07]  /*49e0*/  FFMA R9, R4, UR4, R9 ;  /* 0x0000000404097c23 */ /* 0x000fce0008000009 */
.L_x_41:
[----:B------:R-:W-:Y:S05]  /*49f0*/  BSYNC B0 ;  /* 0x0000000000007941 */ /* 0x000fea0003800000 */
.L_x_40:
[----:B------:R-:W-:Y:S01]  /*4a00*/  UIADD3 UR4, UR36, -0x1, URZ ;  /* 0xffffffff24047890 */ /* 0x000fe2000fffe03f */
[----:B------:R-:W1:Y:S01]  /*4a10*/  S2R R17, SR_TID.X ;  /* 0x0000000000117919 */ /* 0x000e620000002100 */
[----:B------:R-:W-:Y:S01]  /*4a20*/  ULDC UR5, c[0x0][0x608] ;  /* 0x0001820000057ab9 */ /* 0x000fe20000000800 */
[----:B------:R-:W-:Y:S01]  /*4a30*/  ULDC.64 UR8, c[0x0][0x208] ;  /* 0x0000820000087ab9 */ /* 0x000fe20000000a00 */
[----:B------:R-:W-:Y:S02]  /*4a40*/  FMUL R10, R10, UR5 ;  /* 0x000000050a0a7c20 */ /* 0x000fe40008400000 */
[----:B------:R-:W-:Y:S01]  /*4a50*/  ISETP.NE.AND P0, PT, RZ, UR4, PT ;  /* 0x00000004ff007c0c */ /* 0x000fe2000bf05270 */
[----:B------:R-:W-:-:S03]  /*4a60*/  ULEA UR4, UR36, UR37, 0x3 ;  /* 0x0000002524047291 */ /* 0x000fc6000f8e183f */
[----:B------:R-:W-:-:S04]  /*4a70*/  SEL R0, RZ, 0x1, P0 ;  /* 0x00000001ff007807 */ /* 0x000fc80000000000 */
[----:B------:R-:W-:-:S04]  /*4a80*/  SHF.L.U32 R0, R0, 0x1f, RZ ;  /* 0x0000001f00007819 */ /* 0x000fc800000006ff */
[----:B------:R-:W2:Y:S01]  /*4a90*/  SYNCS.PHASECHK.TRANS64.TRYWAIT P0, [UR4+0x3898], R0 ;  /* 0x00389800ff0075a7 */ /* 0x000ea20008000144 */
[C---:B-1----:R-:W-:Y:S02]  /*4aa0*/  LOP3.LUT P1, RZ, R17.reuse, 0x3, RZ, 0xc0, !PT ;  /* 0x0000000311ff7812 */ /* 0x042fe4000782c0ff */
[----:B------:R-:W-:Y:S01]  /*4ab0*/  LOP3.LUT R16, R17, 0x7f, RZ, 0xc0, !PT ;  /* 0x0000007f11107812 */ /* 0x000fe200078ec0ff */
[----:B--2---:R-:W-:Y:S10]  /*4ac0*/  @!P0 BRA `(.L_x_45) ;  /* 0x0000001c00508947 */ /* 0x004ff40003800000 */
.L_x_92:
[----:B------:R-:W-:Y:S01]  /*4ad0*/  USHF.L.U32 UR42, UR42, 0x6, URZ ;  /* 0x000000062a2a7899 */ /* 0x000fe2000800063f */
[----:B------:R-:W-:Y:S01]  /*4ae0*/  BSSY B0, `(.L_x_46) ;  /* 0x0000018000007945 */ /* 0x000fe20003800000 */
[----:B------:R-:W-:Y:S02]  /*4af0*/  SHF.R.U32.HI R17, RZ, 0x2, R17 ;  /* 0x00000002ff117819 */ /* 0x000fe40000011611 */
[----:B------:R-:W-:Y:S01]  /*4b00*/  SHF.R.U32.HI R18, RZ, 0x5, R16 ;  /* 0x00000005ff127819 */ /* 0x000fe20000011610 */
[----:B------:R-:W-:Y:S07]  /*4b10*/  @P1 BRA `(.L_x_47) ;  /* 0x0000000000501947 */ /* 0x000fee0003800000 */
[----:B------:R-:W2:Y:S01]  /*4b20*/  S2UR UR4, SR_CTAID.Y ;  /* 0x00000000000479c3 */ /* 0x000ea20000002600 */
[----:B-1----:R-:W-:Y:S01]  /*4b30*/  IMAD.SHL.U32 R3, R18, 0x10, RZ ;  /* 0x0000001012037824 */ /* 0x002fe200078e00ff */
[----:B------:R-:W-:Y:S01]  /*4b40*/  LOP3.LUT R0, R17, 0x7, RZ, 0xc0, !PT ;  /* 0x0000000711007812 */ /* 0x000fe200078ec0ff */
[----:B------:R-:W-:-:S03]  /*4b50*/  ULDC.64 UR6, c[0x0][0x688] ;  /* 0x0001a20000067ab9 */ /* 0x000fc60000000a00 */
[----:B------:R-:W-:Y:S02]  /*4b60*/  LOP3.LUT R0, R3, 0xfffffff0, R0, 0xe2, !PT ;  /* 0xfffffff003007812 */ /* 0x000fe400078ee200 */
[----:B------:R-:W1:Y:S03]  /*4b70*/  S2UR UR5, SR_CTAID.Z ;  /* 0x00000000000579c3 */ /* 0x000e660000002700 */
[----:B------:R-:W-:-:S04]  /*4b80*/  VIADD R3, R0, UR42 ;  /* 0x0000002a00037c36 */ /* 0x000fc80008000000 */
[----:B------:R-:W-:Y:S01]  /*4b90*/  VIADD R2, R3, 0x8 ;  /* 0x0000000803027836 */ /* 0x000fe20000000000 */
[----:B--2---:R-:W-:-:S04]  /*4ba0*/  UIMAD UR4, UR4, UR6, UR42 ;  /* 0x00000006040472a4 */ /* 0x004fc8000f8e022a */
[----:B-1----:R-:W-:-:S03]  /*4bb0*/  UIMAD UR4, UR5, UR7, UR4 ;  /* 0x00000007050472a4 */ /* 0x002fc6000f8e0204 */
[----:B------:R-:W-:Y:S02]  /*4bc0*/  ULDC UR5, c[0x0][0x288] ;  /* 0x0000a20000057ab9 */ /* 0x000fe40000000800 */
[----:B------:R-:W-:Y:S02]  /*4bd0*/  ISETP.GE.U32.AND P0, PT, R3, UR5, PT ;  /* 0x0000000503007c0c */ /* 0x000fe4000bf06070 */
[----:B------:R-:W-:Y:S02]  /*4be0*/  IADD3 R0, P2, R0, UR4, RZ ;  /* 0x0000000400007c10 */ /* 0x000fe4000ff5e0ff */
[----:B------:R-:W-:Y:S01]  /*4bf0*/  ISETP.GE.U32.AND P1, PT, R2, UR5, PT ;  /* 0x0000000502007c0c */ /* 0x000fe2000bf26070 */
[----:B------:R-:W-:Y:S02]  /*4c00*/  ULDC.64 UR4, c[0x0][0x680] ;  /* 0x0001a00000047ab9 */ /* 0x000fe40000000a00 */
[----:B------:R-:W-:Y:S01]  /*4c10*/  IMAD.X R3, RZ, RZ, RZ, P2 ;  /* 0x000000ffff037224 */ /* 0x000fe200010e06ff */
[----:B------:R-:W-:-:S04]  /*4c20*/  LEA R2, P2, R0, UR4, 0x2 ;  /* 0x0000000400027c11 */ /* 0x000fc8000f8410ff */
[----:B------:R-:W-:-:S05]  /*4c30*/  LEA.HI.X R3, R0, UR5, R3, 0x2, P2 ;  /* 0x0000000500037c11 */ /* 0x000fca00090f1403 */
[----:B------:R2:W-:Y:S04]  /*4c40*/  @!P0 STG.E desc[UR8][R2.64], R11 ;  /* 0x0000000b02008986 */ /* 0x0005e8000c101908 */
[----:B------:R2:W-:Y:S02]  /*4c50*/  @!P1 STG.E desc[UR8][R2.64+0x20], R9 ;  /* 0x0000200902009986 */ /* 0x0005e4000c101908 */
.L_x_47:
[----:B------:R-:W-:Y:S05]  /*4c60*/  BSYNC B0 ;  /* 0x0000000000007941 */ /* 0x000fea0003800000 */
.L_x_46:
[----:B------:R-:W-:Y:S01]  /*4c70*/  ULDC.64 UR4, c[0x0][0x730] ;  /* 0x0001cc0000047ab9 */ /* 0x000fe20000000a00 */
[-C--:B------:R-:W-:Y:S01]  /*4c80*/  FMUL R31, R58, R10.reuse ;  /* 0x0000000a3a1f7220 */ /* 0x080fe20000400000 */
[----:B------:R-:W-:Y:S01]  /*4c90*/  ISETP.NE.U32.AND P0, PT, RZ, UR4, PT ;  /* 0x00000004ff007c0c */ /* 0x000fe2000bf05070 */
[-C--:B------:R-:W-:Y:S01]  /*4ca0*/  FMUL R59, R59, R10.reuse ;  /* 0x0000000a3b3b7220 */ /* 0x080fe20000400000 */
[-C--:B------:R-:W-:Y:S01]  /*4cb0*/  FMUL R33, R62, R10.reuse ;  /* 0x0000000a3e217220 */ /* 0x080fe20000400000 */
[-C--:B------:R-:W-:Y:S01]  /*4cc0*/  FMUL R63, R63, R10.reuse ;  /* 0x0000000a3f3f7220 */ /* 0x080fe20000400000 */
[----:B------:R-:W-:Y:S01]  /*4cd0*/  ISETP.NE.AND.EX P0, PT, RZ, UR5, PT, P0 ;  /* 0x00000005ff007c0c */ /* 0x000fe2000bf05300 */
[-C--:B------:R-:W-:Y:S01]  /*4ce0*/  FMUL R35, R66, R10.reuse ;  /* 0x0000000a42237220 */ /* 0x080fe20000400000 */
[-C--:B------:R-:W-:Y:S01]  /*4cf0*/  FMUL R67, R67, R10.reuse ;  /* 0x0000000a43437220 */ /* 0x080fe20000400000 */
[-C--:B------:R-:W-:Y:S01]  /*4d00*/  FMUL R37, R70, R10.reuse ;  /* 0x0000000a46257220 */ /* 0x080fe20000400000 */
[----:B------:R-:W-:-:S09]  /*4d10*/  FMUL R71, R71, R10 ;  /* 0x0000000a47477220 */ /* 0x000fd20000400000 */
[----:B------:R-:W-:Y:S05]  /*4d20*/  @P0 BRA `(.L_x_48) ;  /* 0x0000000000200947 */ /* 0x000fea0003800000 */
[----:B------:R-:W-:Y:S02]  /*4d30*/  ULDC.64 UR4, c[0x0][0x728] ;  /* 0x0001ca0000047ab9 */ /* 0x000fe40000000a00 */
[----:B------:R-:W-:-:S04]  /*4d40*/  ISETP.NE.U32.AND P0, PT, RZ, UR4, PT ;  /* 0x00000004ff007c0c */ /* 0x000fc8000bf05070 */
[----:B------:R-:W-:-:S13]  /*4d50*/  ISETP.NE.AND.EX P0, PT, RZ, UR5, PT, P0 ;  /* 0x00000005ff007c0c */ /* 0x000fda000bf05300 */
[----:B------:R-:W-:Y:S05]  /*4d60*/  @!P0 BRA `(.L_x_49) ;  /* 0x00000000000c8947 */ /* 0x000fea0003800000 */
[----:B-12---:R-:W1:Y:S02]  /*4d70*/  LDC.64 R2, c[0x0][0x728] ;  /* 0x0001ca00ff027b82 */ /* 0x006e640000000a00 */
[----:B-1----:R4:W5:Y:S01]  /*4d80*/  LDG.E R2, desc[UR8][R2.64] ;  /* 0x0000000802027981 */ /* 0x002962000c1e1900 */
[----:B------:R-:W-:Y:S05]  /*4d90*/  BRA `(.L_x_48) ;  /* 0x0000000000047947 */ /* 0x000fea0003800000 */
.L_x_49:
[----:B--2---:R-:W3:Y:S02]  /*4da0*/  LDC R2, c[0x0][0x720] ;  /* 0x0001c800ff027b82 */ /* 0x004ee40000000800 */
.L_x_48:
[----:B-1----:R-:W-:Y:S01]  /*4db0*/  MOV R0, RZ ;  /* 0x000000ff00007202 */ /* 0x002fe20000000f00 */
[----:B---3-5:R-:W-:-:S03]  /*4dc0*/  IMAD.MOV.U32 R22, RZ, RZ, R2 ;  /* 0x000000ffff167224 */ /* 0x028fc600078e0002 */
[----:B------:R-:W-:-:S13]  /*4dd0*/  LOP3.LUT P0, RZ, R0, 0x9f, RZ, 0xc0, !PT ;  /* 0x0000009f00ff7812 */ /* 0x000fda000780c0ff */
[----:B------:R-:W-:Y:S05]  /*4de0*/  @!P0 BRA `(.L_x_50) ;  /* 0x0000000000408947 */ /* 0x000fea0003800000 */
[----:B------:R-:W-:Y:S01]  /*4df0*/  MOV R0, 0x0 ;  /* 0x0000000000007802 */ /* 0x000fe20000000f00 */
[----:B------:R-:W-:Y:S01]  /*4e00*/  ULDC.64 UR4, c[0x4][0x68] ;  /* 0x01001a0000047ab9 */ /* 0x000fe20000000a00 */
[----:B------:R-:W-:Y:S01]  /*4e10*/  ULDC.64 UR6, c[0x4][0x8] ;  /* 0x0100020000067ab9 */ /* 0x000fe20000000a00 */
[----:B------:R-:W-:Y:S01]  /*4e20*/  IMAD.U32 R4, RZ, RZ, UR4 ;  /* 0x00000004ff047e24 */ /* 0x000fe2000f8e00ff */
[----:B--2-4-:R1:W2:Y:S01]  /*4e30*/  LDC.64 R2, c[0x4][R0] ;  /* 0x0100000000027b82 */ /* 0x0142a20000000a00 */
[----:B------:R-:W-:Y:S01]  /*4e40*/  IMAD.U32 R5, RZ, RZ, UR5 ;  /* 0x00000005ff057e24 */ /* 0x000fe2000f8e00ff */
[----:B------:R-:W-:Y:S01]  /*4e50*/  ULDC.64 UR4, c[0x4][0x70] ;  /* 0x01001c0000047ab9 */ /* 0x000fe20000000a00 */
[----:B------:R-:W-:Y:S02]  /*4e60*/  IMAD.U32 R10, RZ, RZ, UR6 ;  /* 0x00000006ff0a7e24 */ /* 0x000fe4000f8e00ff */
[----:B------:R-:W-:Y:S02]  /*4e70*/  IMAD.U32 R6, RZ, RZ, UR4 ;  /* 0x00000004ff067e24 */ /* 0x000fe4000f8e00ff */
[----:B------:R-:W-:-:S02]  /*4e80*/  IMAD.U32 R7, RZ, RZ, UR5 ;  /* 0x00000005ff077e24 */ /* 0x000fc4000f8e00ff */
[----:B------:R-:W-:Y:S02]  /*4e90*/  IMAD.U32 R11, RZ, RZ, UR7 ;  /* 0x00000007ff0b7e24 */ /* 0x000fe4000f8e00ff */
[----:B------:R-:W-:Y:S02]  /*4ea0*/  IMAD.MOV.U32 R8, RZ, RZ, 0x70 ;  /* 0x00000070ff087424 */ /* 0x000fe400078e00ff */
[----:B------:R-:W-:Y:S02]  /*4eb0*/  IMAD.MOV.U32 R12, RZ, RZ, 0x1 ;  /* 0x00000001ff0c7424 */ /* 0x000fe400078e00ff */
[----:B-1----:R-:W-:-:S07]  /*4ec0*/  IMAD.MOV.U32 R13, RZ, RZ, RZ ;  /* 0x000000ffff0d7224 */ /* 0x002fce00078e00ff */
[----:B------:R-:W-:-:S07]  /*4ed0*/  LEPC R20, `(.L_x_50) ;  /* 0x000000001014794e */ /* 0x000fce0000000000 */
[----:B--2---:R-:W-:Y:S05]  /*4ee0*/  CALL.ABS.NOINC R2 ;  /* 0x0000000002007343 */ /* 0x004fea0003c00000 */
.L_x_50:
[----:B------:R-:W-:Y:S01]  /*4ef0*/  UIADD3 UR4, UR36, -0x1, URZ ;  /* 0xffffffff24047890 */ /* 0x000fe2000fffe03f */
[----:B------:R-:W-:-:S05]  /*4f00*/  IMAD.U32 R19, RZ, RZ, UR37 ;  /* 0x00000025ff137e24 */ /* 0x000fca000f8e00ff */
[----:B------:R-:W-:-:S04]  /*4f10*/  IMAD.U32 R0, RZ, RZ, UR4 ;  /* 0x00000004ff007e24 */ /* 0x000fc8000f8e00ff */
[----:B------:R-:W-:-:S05]  /*4f20*/  IMAD R19, R0, 0x900, R19 ;  /* 0x0000090000137824 */ /* 0x000fca00078e0213 */
        /* <DEDUP_REMOVED lines=18> */
.L_x_51:
[----:B------:R-:W1:Y:S01]  /*5050*/  S2R R5, SR_TID.X ;  /* 0x0000000000057919 */ /* 0x000e620000002100 */
[----:B------:R-:W-:Y:S01]  /*5060*/  ULDC.64 UR4, c[0x0][0x730] ;  /* 0x0001cc0000047ab9 */ /* 0x000fe20000000a00 */
[----:B------:R-:W-:Y:S01]  /*5070*/  VIADD R16, R16, 0x1f ;  /* 0x0000001f10107836 */ /* 0x000fe20000000000 */
[----:B------:R-:W-:Y:S01]  /*5080*/  ISETP.NE.U32.AND P0, PT, RZ, UR4, PT ;  /* 0x00000004ff007c0c */ /* 0x000fe2000bf05070 */
[----:B------:R-:W-:-:S03]  /*5090*/  IMAD.SHL.U32 R17, R17, 0x20, RZ ;  /* 0x0000002011117824 */ /* 0x000fc600078e00ff */
[----:B------:R-:W-:Y:S02]  /*50a0*/  ISETP.NE.AND.EX P0, PT, RZ, UR5, PT, P0 ;  /* 0x00000005ff007c0c */ /* 0x000fe4000bf05300 */
[----:B------:R-:W-:-:S11]  /*50b0*/  ISETP.GT.U32.AND P1, PT, R16, 0x3e, PT ;  /* 0x0000003e1000780c */ /* 0x000fd60003f24070 */
[----:B------:R-:W3:Y:S01]  /*50c0*/  @P0 LDC R22, c[0x0][0x720] ;  /* 0x0001c800ff160b82 */ /* 0x000ee20000000800 */
[C---:B-1----:R-:W-:Y:S02]  /*50d0*/  IMAD.SHL.U32 R0, R5.reuse, 0x2, RZ ;  /* 0x0000000205007824 */ /* 0x042fe400078e00ff */
[----:B--2---:R-:W-:-:S03]  /*50e0*/  IMAD.SHL.U32 R2, R5, 0x8, RZ ;  /* 0x0000000805027824 */ /* 0x004fc600078e00ff */
[----:B----4-:R-:W-:Y:S02]  /*50f0*/  LOP3.LUT R3, R0, 0x6, RZ, 0xc0, !PT ;  /* 0x0000000600037812 */ /* 0x010fe400078ec0ff */
[----:B------:R-:W-:Y:S02]  /*5100*/  LOP3.LUT R2, R2, 0x80, RZ, 0xc0, !PT ;  /* 0x0000008002027812 */ /* 0x000fe400078ec0ff */
[----:B------:R-:W-:Y:S01]  /*5110*/  SHF.R.U32.HI R0, RZ, 0x4, R5 ;  /* 0x00000004ff007819 */ /* 0x000fe20000011605 */
[----:B------:R-:W-:Y:S01]  /*5120*/  IMAD R3, R18, 0x200, R3 ;  /* 0x0000020012037824 */ /* 0x000fe200078e0203 */
[----:B------:R-:W-:Y:S01]  /*5130*/  LOP3.LUT R4, R2, 0x10, R5, 0xf8, !PT ;  /* 0x0000001002047812 */ /* 0x000fe200078ef805 */
[-C--:B---3--:R-:W-:Y:S01]  /*5140*/  FMUL R5, R59, R22.reuse ;  /* 0x000000163b057220 */ /* 0x088fe20000400000 */
[----:B------:R-:W-:Y:S01]  /*5150*/  LOP3.LUT R0, R0, 0x1, RZ, 0xc0, !PT ;  /* 0x0000000100007812 */ /* 0x000fe200078ec0ff */
[-C--:B------:R-:W-:Y:S01]  /*5160*/  FMUL R7, R61, R22.reuse ;  /* 0x000000163d077220 */ /* 0x080fe20000400000 */
[----:B------:R-:W-:Y:S01]  /*5170*/  LOP3.LUT R2, R17, 0x60, RZ, 0xc0, !PT ;  /* 0x0000006011027812 */ /* 0x000fe200078ec0ff */
[-C--:B------:R-:W-:Y:S01]  /*5180*/  FMUL R6, R33, R22.reuse ;  /* 0x0000001621067220 */ /* 0x080fe20000400000 */
[----:B------:R-:W-:Y:S01]  /*5190*/  ISETP.NE.U32.AND P0, PT, R0, 0x1, PT ;  /* 0x000000010000780c */ /* 0x000fe20003f05070 */
[-C--:B------:R-:W-:Y:S01]  /*51a0*/  FMUL R0, R23, R22.reuse ;  /* 0x0000001617007220 */ /* 0x080fe20000400000 */
[----:B------:R-:W-:Y:S01]  /*51b0*/  IADD3 R16, R4, R3, R2 ;  /* 0x0000000304107210 */ /* 0x000fe20007ffe002 */
[-C--:B------:R-:W-:Y:S01]  /*51c0*/  FMUL R3, R57, R22.reuse ;  /* 0x0000001639037220 */ /* 0x080fe20000400000 */
        /* <DEDUP_REMOVED lines=11> */
[----:B------:R-:W-:Y:S01]  /*5280*/  F2FP.SATFINITE.E4M3.F32.PACK_AB_MERGE_C R3, R3, R0, RZ ;  /* 0x000000000303723e */ /* 0x000fe200048070ff */
[----:B------:R-:W-:Y:S01]  /*5290*/  IMAD.IADD R16, R19, 0x1, R16 ;  /* 0x0000000113107824 */ /* 0x000fe200078e0210 */
[----:B------:R-:W-:-:S02]  /*52a0*/  F2FP.SATFINITE.E4M3.F32.PACK_AB_MERGE_C R5, R5, R2, RZ ;  /* 0x000000020505723e */ /* 0x000fc400048070ff */
[----:B------:R-:W-:Y:S02]  /*52b0*/  F2FP.SATFINITE.E4M3.F32.PACK_AB_MERGE_C R7, R7, R4, RZ ;  /* 0x000000040707723e */ /* 0x000fe400048070ff */
[----:B------:R-:W-:Y:S02]  /*52c0*/  F2FP.SATFINITE.E4M3.F32.PACK_AB_MERGE_C R9, R9, R6, RZ ;  /* 0x000000060909723e */ /* 0x000fe400048070ff */
[----:B------:R-:W-:Y:S02]  /*52d0*/  F2FP.SATFINITE.E4M3.F32.PACK_AB_MERGE_C R11, R11, R8, RZ ;  /* 0x000000080b0b723e */ /* 0x000fe400048070ff */
[----:B------:R-:W-:Y:S02]  /*52e0*/  F2FP.SATFINITE.E4M3.F32.PACK_AB_MERGE_C R13, R13, R10, RZ ;  /* 0x0000000a0d0d723e */ /* 0x000fe400048070ff */
[----:B------:R-:W-:Y:S02]  /*52f0*/  F2FP.SATFINITE.E4M3.F32.PACK_AB_MERGE_C R15, R15, R12, RZ ;  /* 0x0000000c0f0f723e */ /* 0x000fe400048070ff */
[----:B------:R-:W-:Y:S01]  /*5300*/  F2FP.SATFINITE.E4M3.F32.PACK_AB_MERGE_C R17, R17, R14, RZ ;  /* 0x0000000e1111723e */ /* 0x000fe200048070ff */
[----:B------:R-:W-:Y:S06]  /*5310*/  @P1 BRA `(.L_x_52) ;  /* 0x0000000000041947 */ /* 0x000fec0003800000 */
[----:B------:R-:W-:-:S04]  /*5320*/  DEPBAR.LE SB0, 0x0 ;  /* 0x000080000000791a */ /* 0x000fc80000000000 */
.L_x_52:
[----:B------:R-:W-:Y:S05]  /*5330*/  WARPSYNC.ALL ;  /* 0x0000000000007948 */ /* 0x000fea0003800000 */
[----:B------:R-:W-:Y:S01]  /*5340*/  BAR.SYNC.DEFER_BLOCKING 0x1, 0x80 ;  /* 0x0042000000007b1d */ /* 0x000fe20000010000 */
[C---:B------:R-:W-:Y:S02]  /*5350*/  VIADD R0, R16.reuse, 0xfffffff0 ;  /* 0xfffffff010007836 */ /* 0x040fe40000000000 */
[----:B------:R-:W-:-:S03]  /*5360*/  @P0 VIADD R0, R16, 0x10 ;  /* 0x0000001010000836 */ /* 0x000fc60000000000 */
[----:B------:R-:W-:Y:S01]  /*5370*/  BSSY B0, `(.L_x_53) ;  /* 0x000001a000007945 */ /* 0x000fe20003800000 */
[----:B------:R1:W-:Y:S04]  /*5380*/  STS.U16 [R16], R3 ;  /* 0x0000000310007388 */ /* 0x0003e80000000400 */
[----:B------:R1:W-:Y:S04]  /*5390*/  STS.U16 [R16+0x100], R5 ;  /* 0x0001000510007388 */ /* 0x0003e80000000400 */
[----:B------:R1:W-:Y:S04]  /*53a0*/  STS.U16 [R16+0x8], R7 ;  /* 0x0000080710007388 */ /* 0x0003e80000000400 */
[----:B------:R1:W-:Y:S04]  /*53b0*/  STS.U16 [R16+0x108], R9 ;  /* 0x0001080910007388 */ /* 0x0003e80000000400 */
[----:B------:R1:W-:Y:S04]  /*53c0*/  STS.U16 [R0], R11 ;  /* 0x0000000b00007388 */ /* 0x0003e80000000400 */
[----:B------:R1:W-:Y:S04]  /*53d0*/  STS.U16 [R0+0x100], R13 ;  /* 0x0001000d00007388 */ /* 0x0003e80000000400 */
[----:B------:R1:W-:Y:S04]  /*53e0*/  STS.U16 [R0+0x8], R15 ;  /* 0x0000080f00007388 */ /* 0x0003e80000000400 */
[----:B------:R1:W-:Y:S01]  /*53f0*/  STS.U16 [R0+0x108], R17 ;  /* 0x0001081100007388 */ /* 0x0003e20000000400 */
[----:B------:R-:W-:Y:S01]  /*5400*/  @!PT LDS RZ, [RZ] ;  /* 0x00000000fffff984 */ /* 0x000fe20000000800 */
[----:B------:R-:W-:Y:S01]  /*5410*/  @!PT LDS RZ, [RZ] ;  /* 0x00000000fffff984 */ /* 0x000fe20000000800 */
[----:B------:R-:W-:Y:S01]  /*5420*/  @!PT LDS RZ, [RZ] ;  /* 0x00000000fffff984 */ /* 0x000fe20000000800 */
[----:B------:R-:W-:Y:S01]  /*5430*/  @!PT LDS RZ, [RZ] ;  /* 0x00000000fffff984 */ /* 0x000fe20000000800 */
[----:B------:R2:W-:Y:S06]  /*5440*/  MEMBAR.ALL.CTA ;  /* 0x0000000000007992 */ /* 0x0005ec0000008000 */
[----:B--2---:R-:W2:Y:S02]  /*5450*/  FENCE.VIEW.ASYNC.S ;  /* 0x00000000000073c6 */ /* 0x004ea40000000000 */
[----:B--2---:R-:W-:Y:S06]  /*5460*/  BAR.SYNC.DEFER_BLOCKING 0x1, 0x80 ;  /* 0x0042000000007b1d */ /* 0x004fec0000010000 */
[----:B-1----:R-:W-:Y:S05]  /*5470*/  @P1 BRA `(.L_x_54) ;  /* 0x0000000000241947 */ /* 0x002fea0003800000 */
[----:B------:R-:W-:Y:S01]  /*5480*/  S2UR UR44, SR_CTAID.Z ;  /* 0x00000000002c79c3 */ /* 0x000fe20000002700 */
[----:B------:R-:W-:Y:S01]  /*5490*/  ULDC.64 UR4, c[0x0][0x198] ;  /* 0x0000660000047ab9 */ /* 0x000fe20000000a00 */
[----:B------:R-:W-:Y:S01]  /*54a0*/  R2UR UR40, R19 ;  /* 0x00000000132872ca */ /* 0x000fe200000e0000 */
[----:B------:R-:W-:Y:S01]  /*54b0*/  UIADD3 UR4, UP0, UR4, 0x670, URZ ;  /* 0x0000067004047890 */ /* 0x000fe2000ff1e03f */
[----:B------:R-:W-:-:S03]  /*54c0*/  UMOV UR41, URZ ;  /* 0x0000003f00297c82 */ /* 0x000fc60008000000 */
[----:B------:R-:W-:Y:S01]  /*54d0*/  UIADD3.X UR5, URZ, UR5, URZ, UP0, !UPT ;  /* 0x000000053f057290 */ /* 0x000fe200087fe43f */
[----:B------:R-:W1:Y:S08]  /*54e0*/  S2UR UR43, SR_CTAID.Y ;  /* 0x00000000002b79c3 */ /* 0x000e700000002600 */
[----:B-1----:R1:W-:Y:S02]  /*54f0*/  UTMASTG.4D [UR40], [UR4] ;  /* 0x00000028040073b5 */ /* 0x0023e40008018000 */
[----:B-1----:R0:W-:Y:S02]  /*5500*/  UTMACMDFLUSH ;  /* 0x00000000000079b7 */ /* 0x0021e40000000000 */
.L_x_54:
[----:B------:R-:W-:Y:S05]  /*5510*/  BSYNC B0 ;  /* 0x0000000000007941 */ /* 0x000fea0003800000 */
.L_x_53:
[----:B------:R-:W-:Y:S01]  /*5520*/  UIADD3 UR36, UR36, -0x1, URZ ;  /* 0xffffffff24247890 */ /* 0x000fe2000fffe03f */
[----:B------:R-:W-:-:S04]  /*5530*/  DEPBAR.LE SB0, 0x0 ;  /* 0x000080000000791a */ /* 0x000fc80000000000 */
[----:B------:R-:W-:-:S04]  /*5540*/  USHF.L.U32 UR4, UR36, 0x3, URZ ;  /* 0x0000000324047899 */ /* 0x000fc8000800063f */
[----:B------:R-:W-:-:S04]  /*5550*/  ULOP3.LUT UR4, UR4, 0x8, URZ, 0xe2, !UPT ;  /* 0x0000000804047892 */ /* 0x000fc8000f8ee23f */
[----:B------:R-:W-:-:S06]  /*5560*/  ULOP3.LUT UR4, UR4, 0x18, URZ, 0x3c, !UPT ;  /* 0x0000001804047892 */ /* 0x000fcc000f8e3c3f */
[----:B------:R-:W-:-:S04]  /*5570*/  IMAD.U32 R0, RZ, RZ, UR4 ;  /* 0x00000004ff007e24 */ /* 0x000fc8000f8e00ff */
[----:B------:R-:W-:Y:S01]  /*5580*/  SYNCS.ARRIVE.TRANS64.A1T0 RZ, [R0+UR37+0x3890], RZ ;  /* 0x003890ff00ff79a7 */ /* 0x000fe20008100025 */
[----:B------:R-:W-:Y:S05]  /*5590*/  EXIT ;  /* 0x000000000000794d */ /* 0x000fea0003800000 */
.L_x_6:
[----:B------:R-:W-:-:S08]  /*55a0*/  UISETP.NE.AND UP0, UPT, UR7, 0x1, UPT ;  /* 0x000000010700788c */ /* 0x000fd0000bf05270 */
[----:B------:R-:W1:-:S00]  /*55b0*/  USETMAXREG.DEALLOC.CTAPOOL 0x18 ;  /* 0x00000018000079c8 */ /* 0x000e4000080e0500 */
[----:B------:R-:W-:-:S13]  /*55c0*/  PLOP3.LUT P0, PT, PT, PT, UP0, 0x80, 0x0 ;  /* 0x000000000000781c */ /* 0x000fda0003f0f008 */
[----:B------:R-:W-:Y:S05]  /*55d0*/  @P0 EXIT ;  /* 0x000000000000094d */ /* 0x000fea0003800000 */
[----:B------:R-:W2:Y:S01]  /*55e0*/  S2UR UR11, SR_CTAID.X ;  /* 0x00000000000b79c3 */ /* 0x000ea20000002500 */
[----:B------:R-:W-:Y:S01]  /*55f0*/  ELECT P3, URZ, PT ;  /* 0x00000000003f782f */ /* 0x000fe20003860000 */
[----:B------:R-:W-:Y:S01]  /*5600*/  BSSY B0, `(.L_x_55) ;  /* 0x0000029000007945 */ /* 0x000fe20003800000 */
[----:B-1----:R-:W-:Y:S02]  /*5610*/  IMAD.MOV.U32 R2, RZ, RZ, RZ ;  /* 0x000000ffff027224 */ /* 0x002fe400078e00ff */
[----:B------:R-:W-:Y:S02]  /*5620*/  IMAD.MOV.U32 R8, RZ, RZ, RZ ;  /* 0x000000ffff087224 */ /* 0x000fe400078e00ff */
[----:B------:R-:W-:Y:S01]  /*5630*/  IMAD.MOV.U32 R4, RZ, RZ, RZ ;  /* 0x000000ffff047224 */ /* 0x000fe200078e00ff */
[----:B------:R-:W1:Y:S08]  /*5640*/  S2UR UR20, SR_CTAID.Y ;  /* 0x00000000001479c3 */ /* 0x000e700000002600 */
[----:B------:R-:W3:Y:S01]  /*5650*/  S2UR UR21, SR_CTAID.Z ;  /* 0x00000000001579c3 */ /* 0x000ee20000002700 */
[----:B--2---:R-:W-:Y:S01]  /*5660*/  USHF.L.U32 UR11, UR11, 0x7, URZ ;  /* 0x000000070b0b7899 */ /* 0x004fe2000800063f */
[----:B------:R-:W-:Y:S11]  /*5670*/  @!P3 BRA `(.L_x_56) ;  /* 0x000000000084b947 */ /* 0x000ff60003800000 */
[----:B------:R-:W2:Y:S01]  /*5680*/  S2R R4, SR_CgaCtaId ;  /* 0x0000000000047919 */ /* 0x000ea20000008800 */
[----:B------:R-:W-:Y:S01]  /*5690*/  MOV R3, 0x400 ;  /* 0x0000040000037802 */ /* 0x000fe20000000f00 */
[----:B------:R-:W-:-:S03]  /*56a0*/  IMAD.MOV.U32 R5, RZ, RZ, 0x1 ;  /* 0x00000001ff057424 */ /* 0x000fc600078e00ff */
[----:B--2---:R-:W-:Y:S02]  /*56b0*/  LEA R4, R4, R3, 0x18 ;  /* 0x0000000304047211 */ /* 0x004fe400078ec0ff */
[----:B------:R-:W-:-:S04]  /*56c0*/  SHF.L.U32 R3, R5, 0x1f, RZ ;  /* 0x0000001f05037819 */ /* 0x000fc800000006ff */
[----:B------:R-:W2:Y:S02]  /*56d0*/  SYNCS.PHASECHK.TRANS64.TRYWAIT P0, [R4+URZ+0x3860], R3 ;  /* 0x00386003040075a7 */ /* 0x000ea4000800017f */
[----:B--2---:R-:W-:Y:S05]  /*56e0*/  @!P0 BRA `(.L_x_57) ;  /* 0x0000001000608947 */ /* 0x004fea0003800000 */
.L_x_93:
[----:B------:R-:W-:Y:S01]  /*56f0*/  ULOP3.LUT UR4, UR6, 0x2, URZ, 0xfc, !UPT ;  /* 0x0000000206047892 */ /* 0x000fe2000f8efc3f */
[----:B--2---:R-:W-:-:S03]  /*5700*/  @P2 IMAD.MOV.U32 R3, RZ, RZ, 0x800 ;  /* 0x00000800ff032424 */ /* 0x004fc600078e00ff */
[----:B------:R-:W-:Y:S01]  /*5710*/  UPRMT UR4, UR4, 0x9910, URZ ;  /* 0x0000991004047896 */ /* 0x000fe2000800003f */
[----:B------:R2:W-:Y:S03]  /*5720*/  @P2 SYNCS.ARRIVE.TRANS64 RZ, [R4+URZ+0x3850], R3 ;  /* 0x0038500304ff29a7 */ /* 0x0005e6000800003f */
[----:B------:R-:W-:-:S06]  /*5730*/  UISETP.NE.AND UP0, UPT, UR4, 0x2, UPT ;  /* 0x000000020400788c */ /* 0x000fcc000bf05270 */
[----:B------:R-:W-:-:S13]  /*5740*/  PLOP3.LUT P0, PT, PT, PT, UP0, 0x80, 0x0 ;  /* 0x000000000000781c */ /* 0x000fda0003f0f008 */
[----:B--2---:R-:W-:Y:S05]  /*5750*/  @P0 BRA `(.L_x_58) ;  /* 0x0000000000040947 */ /* 0x004fea0003800000 */
[----:B-1-3--:R-:W-:Y:S01]  /*5760*/  BPT.TRAP 0x1 ;  /* 0x000000040000795c */ /* 0x00afe20000300000 */
.L_x_58:
[----:B------:R-:W-:-:S04]  /*5770*/  LOP3.LUT P0, RZ, R0, 0x1f, RZ, 0xc0, !PT ;  /* 0x0000001f00ff7812 */ /* 0x000fc8000780c0ff */
[----:B------:R-:W-:-:S13]  /*5780*/  PLOP3.LUT P0, PT, P0, P2, PT, 0x2a, 0x0 ;  /* 0x000000000000781c */ /* 0x000fda0000704572 */
[----:B------:R-:W-:Y:S05]  /*5790*/  @P0 BRA `(.L_x_59) ;  /* 0x0000000000040947 */ /* 0x000fea0003800000 */
[----:B-1-3--:R-:W-:Y:S01]  /*57a0*/  BPT.TRAP 0x1 ;  /* 0x000000040000795c */ /* 0x00afe20000300000 */
.L_x_59:
[----:B------:R-:W-:Y:S01]  /*57b0*/  R2UR UR8, R4 ;  /* 0x00000000040872ca */ /* 0x000fe200000e0000 */
[----:B------:R-:W-:Y:S01]  /*57c0*/  ULDC.64 UR4, c[0x0][0x198] ;  /* 0x0000660000047ab9 */ /* 0x000fe20000000a00 */
[----:B------:R-:W-:Y:S01]  /*57d0*/  UMOV UR14, 0x0 ;  /* 0x00000000000e7882 */ /* 0x000fe20000000000 */
[----:B------:R-:W-:Y:S01]  /*57e0*/  UIADD3 UR4, UP0, UR4, 0xf0, URZ ;  /* 0x000000f004047890 */ /* 0x000fe2000ff1e03f */
[----:B------:R-:W-:Y:S01]  /*57f0*/  IMAD.MOV.U32 R4, RZ, RZ, 0x1 ;  /* 0x00000001ff047424 */ /* 0x000fe200078e00ff */
[----:B------:R-:W-:Y:S01]  /*5800*/  UMOV UR15, 0x10000000 ;  /* 0x10000000000f7882 */ /* 0x000fe20000000000 */
[----:B------:R-:W-:Y:S01]  /*5810*/  UMOV UR10, URZ ;  /* 0x0000003f000a7c82 */ /* 0x000fe20008000000 */
[----:B------:R-:W-:Y:S01]  /*5820*/  UIADD3.X UR5, URZ, UR5, URZ, UP0, !UPT ;  /* 0x000000053f057290 */ /* 0x000fe200087fe43f */
[----:B------:R-:W-:Y:S01]  /*5830*/  IMAD.MOV.U32 R8, RZ, RZ, 0x40 ;  /* 0x00000040ff087424 */ /* 0x000fe200078e00ff */
[----:B-1----:R-:W-:Y:S01]  /*5840*/  UMOV UR12, UR20 ;  /* 0x00000014000c7c82 */ /* 0x002fe20008000000 */
[----:B---3--:R-:W-:-:S03]  /*5850*/  UMOV UR13, UR21 ;  /* 0x00000015000d7c82 */ /* 0x008fc60008000000 */
[----:B------:R-:W-:-:S09]  /*5860*/  UIADD3 UR9, UR8, 0x3850, URZ ;  /* 0x0000385008097890 */ /* 0x000fd2000fffe03f */
[----:B------:R2:W-:Y:S02]  /*5870*/  UTMALDG.4D [UR8], [UR4], desc[UR14] ;  /* 0x00000e08040075b4 */ /* 0x0005e40008019000 */
[----:B--2---:R-:W-:Y:S01]  /*5880*/  NOP ;  /* 0x0000000000007918 */ /* 0x004fe20000000000 */
.L_x_56:
[----:B-1-3--:R-:W-:Y:S05]  /*5890*/  BSYNC B0 ;  /* 0x0000000000007941 */ /* 0x00afea0003800000 */
.L_x_55:
[----:B------:R-:W1:Y:S01]  /*58a0*/  LDC R3, c[0x0][0x28c] ;  /* 0x0000a300ff037b82 */ /* 0x000e620000000800 */
[----:B------:R-:W-:Y:S01]  /*58b0*/  BSSY B0, `(.L_x_60) ;  /* 0x0000023000007945 */ /* 0x000fe20003800000 */
[----:B-1----:R-:W-:-:S13]  /*58c0*/  ISETP.GT.AND P4, PT, R3, RZ, P3 ;  /* 0x000000ff0300720c */ /* 0x002fda0001f84270 */
[----:B------:R-:W-:Y:S05]  /*58d0*/  @!P4 BRA `(.L_x_61) ;  /* 0x000000000080c947 */ /* 0x000fea0003800000 */
[----:B------:R-:W1:Y:S01]  /*58e0*/  S2R R5, SR_CgaCtaId ;  /* 0x0000000000057919 */ /* 0x000e620000008800 */
[----:B------:R-:W-:-:S04]  /*58f0*/  MOV R2, 0x400 ;  /* 0x0000040000027802 */ /* 0x000fc80000000f00 */
[----:B-1----:R-:W-:Y:S01]  /*5900*/  LEA R2, R5, R2, 0x18 ;  /* 0x0000000205027211 */ /* 0x002fe200078ec0ff */
[----:B------:R-:W-:-:S05]  /*5910*/  IMAD.MOV.U32 R5, RZ, RZ, 0x1 ;  /* 0x00000001ff057424 */ /* 0x000fca00078e00ff */
[----:B------:R-:W-:-:S04]  /*5920*/  SHF.L.U32 R5, R5, 0x1f, RZ ;  /* 0x0000001f05057819 */ /* 0x000fc800000006ff */
[----:B------:R-:W1:Y:S02]  /*5930*/  SYNCS.PHASECHK.TRANS64.TRYWAIT P0, [R2+URZ+0x3828], R5 ;  /* 0x00382805020075a7 */ /* 0x000e64000800017f */
[----:B-1----:R-:W-:Y:S05]  /*5940*/  @!P0 BRA `(.L_x_62) ;  /* 0x0000000c00dc8947 */ /* 0x002fea0003800000 */
.L_x_94:
[----:B------:R-:W-:Y:S01]  /*5950*/  ULOP3.LUT UR4, UR6, 0x2, URZ, 0xfc, !UPT ;  /* 0x0000000206047892 */ /* 0x000fe2000f8efc3f */
[----:B-1----:R-:W-:-:S03]  /*5960*/  @P2 IMAD.MOV.U32 R5, RZ, RZ, 0x800 ;  /* 0x00000800ff052424 */ /* 0x002fc600078e00ff */
[----:B------:R-:W-:Y:S01]  /*5970*/  UPRMT UR4, UR4, 0x9910, URZ ;  /* 0x0000991004047896 */ /* 0x000fe2000800003f */
[----:B------:R1:W-:Y:S03]  /*5980*/  @P2 SYNCS.ARRIVE.TRANS64 RZ, [R2+URZ+0x3800], R5 ;  /* 0x0038000502ff29a7 */ /* 0x0003e6000800003f */
[----:B------:R-:W-:-:S06]  /*5990*/  UISETP.NE.AND UP0, UPT, UR4, 0x2, UPT ;  /* 0x000000020400788c */ /* 0x000fcc000bf05270 */
[----:B------:R-:W-:-:S13]  /*59a0*/  PLOP3.LUT P0, PT, PT, PT, UP0, 0x80, 0x0 ;  /* 0x000000000000781c */ /* 0x000fda0003f0f008 */
[----:B-1----:R-:W-:Y:S05]  /*59b0*/  @P0 BRA `(.L_x_63) ;  /* 0x0000000000040947 */ /* 0x002fea0003800000 */
[----:B------:R-:W-:Y:S01]  /*59c0*/  BPT.TRAP 0x1 ;  /* 0x000000040000795c */ /* 0x000fe20000300000 */
.L_x_63:
[----:B------:R-:W-:-:S04]  /*59d0*/  LOP3.LUT P0, RZ, R0, 0x1f, RZ, 0xc0, !PT ;  /* 0x0000001f00ff7812 */ /* 0x000fc8000780c0ff */
[----:B------:R-:W-:-:S13]  /*59e0*/  PLOP3.LUT P0, PT, P0, P2, PT, 0x2a, 0x0 ;  /* 0x000000000000781c */ /* 0x000fda0000704572 */
[----:B------:R-:W-:Y:S05]  /*59f0*/  @P0 BRA `(.L_x_64) ;  /* 0x0000000000040947 */ /* 0x000fea0003800000 */
[----:B------:R-:W-:Y:S01]  /*5a00*/  BPT.TRAP 0x1 ;  /* 0x000000040000795c */ /* 0x000fe20000300000 */
.L_x_64:
        /* <DEDUP_REMOVED lines=8> */
[----:B------:R-:W-:-:S05]  /*5a90*/  UMOV UR19, URZ ;  /* 0x0000003f00137c82 */ /* 0x000fca0008000000 */
[----:B------:R-:W-:Y:S02]  /*5aa0*/  UIADD3 UR16, UR17, 0x1000, URZ ;  /* 0x0000100011107890 */ /* 0x000fe4000fffe03f */
[----:B------:R-:W-:-:S09]  /*5ab0*/  UIADD3 UR17, UR17, 0x3800, URZ ;  /* 0x0000380011117890 */ /* 0x000fd2000fffe03f */
[----:B------:R1:W-:Y:S02]  /*5ac0*/  UTMALDG.4D [UR16], [UR4], desc[UR8] ;  /* 0x00000810040075b4 */ /* 0x0003e40008019000 */
[----:B-1----:R-:W-:Y:S01]  /*5ad0*/  NOP ;  /* 0x0000000000007918 */ /* 0x002fe20000000000 */
.L_x_61:
[----:B------:R-:W-:Y:S05]  /*5ae0*/  BSYNC B0 ;  /* 0x0000000000007941 */ /* 0x000fea0003800000 */
.L_x_60:
[----:B------:R-:W-:Y:S04]  /*5af0*/  BSSY B0, `(.L_x_65) ;  /* 0x0000025000007945 */ /* 0x000fe80003800000 */
[----:B------:R-:W-:Y:S05]  /*5b00*/  @!P3 BRA `(.L_x_66) ;  /* 0x00000000008cb947 */ /* 0x000fea0003800000 */
[----:B------:R-:W1:Y:S01]  /*5b10*/  S2R R6, SR_CgaCtaId ;  /* 0x0000000000067919 */ /* 0x000e620000008800 */
[----:B------:R-:W-:-:S04]  /*5b20*/  MOV R5, 0x400 ;  /* 0x0000040000057802 */ /* 0x000fc80000000f00 */
[----:B-1----:R-:W-:Y:S01]  /*5b30*/  LEA R7, R6, R5, 0x18 ;  /* 0x0000000506077211 */ /* 0x002fe200078ec0ff */
[----:B------:R-:W-:-:S04]  /*5b40*/  IMAD.MOV.U32 R6, RZ, RZ, 0x1 ;  /* 0x00000001ff067424 */ /* 0x000fc800078e00ff */
[----:B------:R-:W-:Y:S01]  /*5b50*/  IMAD R5, R4, 0x8, R7 ;  /* 0x0000000804057824 */ /* 0x000fe200078e0207 */
[----:B------:R-:W-:-:S04]  /*5b60*/  SHF.L.U32 R6, R6, 0x1f, RZ ;  /* 0x0000001f06067819 */ /* 0x000fc800000006ff */
[----:B------:R-:W1:Y:S02]  /*5b70*/  SYNCS.PHASECHK.TRANS64.TRYWAIT P0, [R5+URZ+0x3860], R6 ;  /* 0x00386006050075a7 */ /* 0x000e64000800017f */
[----:B-1----:R-:W-:Y:S05]  /*5b80*/  @!P0 BRA `(.L_x_67) ;  /* 0x0000000c00608947 */ /* 0x002fea0003800000 */
.L_x_95:
        /* <DEDUP_REMOVED lines=8> */
.L_x_68:
[----:B------:R-:W-:-:S04]  /*5c10*/  LOP3.LUT P0, RZ, R0, 0x1f, RZ, 0xc0, !PT ;  /* 0x0000001f00ff7812 */ /* 0x000fc8000780c0ff */
[----:B------:R-:W-:-:S13]  /*5c20*/  PLOP3.LUT P0, PT, P0, P2, PT, 0x2a, 0x0 ;  /* 0x000000000000781c */ /* 0x000fda0000704572 */
[----:B------:R-:W-:Y:S05]  /*5c30*/  @P0 BRA `(.L_x_69) ;  /* 0x0000000000040947 */ /* 0x000fea0003800000 */
[----:B------:R-:W-:Y:S01]  /*5c40*/  BPT.TRAP 0x1 ;  /* 0x000000040000795c */ /* 0x000fe20000300000 */
.L_x_69:
[----:B------:R-:W-:Y:S01]  /*5c50*/  R2UR UR16, R4 ;  /* 0x00000000041072ca */ /* 0x000fe200000e0000 */
[----:B------:R-:W-:Y:S01]  /*5c60*/  ULDC.64 UR8, c[0x0][0x198] ;  /* 0x0000660000087ab9 */ /* 0x000fe20000000a00 */
[----:B------:R-:W-:Y:S01]  /*5c70*/  R2UR UR4, R7 ;  /* 0x00000000070472ca */ /* 0x000fe200000e0000 */
[----:B------:R-:W-:Y:S01]  /*5c80*/  UIADD3 UR8, UP0, UR8, 0xf0, URZ ;  /* 0x000000f008087890 */ /* 0x000fe2000ff1e03f */
[----:B------:R-:W-:Y:S01]  /*5c90*/  R2UR UR19, R8 ;  /* 0x00000000081372ca */ /* 0x000fe200000e0000 */
[----:B------:R-:W-:Y:S01]  /*5ca0*/  UMOV UR5, 0x10000000 ;  /* 0x1000000000057882 */ /* 0x000fe20000000000 */
[----:B------:R-:W-:Y:S01]  /*5cb0*/  R2UR UR17, R5 ;  /* 0x00000000051172ca */ /* 0x000fe200000e0000 */
[----:B------:R-:W-:Y:S01]  /*5cc0*/  UIADD3.X UR9, URZ, UR9, URZ, UP0, !UPT ;  /* 0x000000093f097290 */ /* 0x000fe200087fe43f */
[----:B------:R-:W-:-:S07]  /*5cd0*/  UMOV UR18, URZ ;  /* 0x0000003f00127c82 */ /* 0x000fce0008000000 */
[----:B------:R-:W-:Y:S02]  /*5ce0*/  ULEA UR16, UR16, UR4, 0xb ;  /* 0x0000000410107291 */ /* 0x000fe4000f8e583f */
[----:B------:R-:W-:Y:S02]  /*5cf0*/  UIADD3 UR19, UR11, UR19, URZ ;  /* 0x000000130b137290 */ /* 0x000fe4000fffe03f */
[----:B------:R-:W-:Y:S01]  /*5d00*/  UIADD3 UR17, UR17, 0x3850, URZ ;  /* 0x0000385011117890 */ /* 0x000fe2000fffe03f */
[----:B------:R-:W-:-:S08]  /*5d10*/  UMOV UR4, 0x0 ;  /* 0x0000000000047882 */ /* 0x000fd00000000000 */
[----:B------:R1:W-:Y:S02]  /*5d20*/  UTMALDG.4D [UR16], [UR8], desc[UR4] ;  /* 0x00000410080075b4 */ /* 0x0003e40008019000 */
[----:B-1----:R-:W-:Y:S01]  /*5d30*/  NOP ;  /* 0x0000000000007918 */ /* 0x002fe20000000000 */
.L_x_66:
[----:B------:R-:W-:Y:S05]  /*5d40*/  BSYNC B0 ;  /* 0x0000000000007941 */ /* 0x000fea0003800000 */
.L_x_65:
[----:B------:R-:W-:Y:S01]  /*5d50*/  BSSY B0, `(.L_x_70) ;  /* 0x0000027000007945 */ /* 0x000fe20003800000 */
[----:B------:R-:W-:-:S03]  /*5d60*/  IMAD.MOV.U32 R8, RZ, RZ, RZ ;  /* 0x000000ffff087224 */ /* 0x000fc600078e00ff */
[----:B------:R-:W-:Y:S05]  /*5d70*/  @!P4 BRA `(.L_x_71) ;  /* 0x000000000090c947 */ /* 0x000fea0003800000 */
[----:B------:R-:W1:Y:S01]  /*5d80*/  S2R R5, SR_CgaCtaId ;  /* 0x0000000000057919 */ /* 0x000e620000008800 */
[----:B------:R-:W-:Y:S01]  /*5d90*/  MOV R4, 0x400 ;  /* 0x0000040000047802 */ /* 0x000fe20000000f00 */
[----:B------:R-:W-:-:S05]  /*5da0*/  IMAD.MOV.U32 R7, RZ, RZ, 0x1 ;  /* 0x00000001ff077424 */ /* 0x000fca00078e00ff */
[----:B------:R-:W-:Y:S02]  /*5db0*/  SHF.L.U32 R7, R7, 0x1f, RZ ;  /* 0x0000001f07077819 */ /* 0x000fe400000006ff */
[----:B-1----:R-:W-:-:S05]  /*5dc0*/  LEA R5, R5, R4, 0x18 ;  /* 0x0000000405057211 */ /* 0x002fca00078ec0ff */
[----:B------:R-:W-:-:S04]  /*5dd0*/  IMAD R4, R2, 0x8, R5 ;  /* 0x0000000802047824 */ /* 0x000fc800078e0205 */
[----:B------:R-:W1:Y:S02]  /*5de0*/  SYNCS.PHASECHK.TRANS64.TRYWAIT P0, [R4+URZ+0x3828], R7 ;  /* 0x00382807040075a7 */ /* 0x000e64000800017f */
[----:B-1----:R-:W-:Y:S05]  /*5df0*/  @!P0 BRA `(.L_x_72) ;  /* 0x0000000800d88947 */ /* 0x002fea0003800000 */
.L_x_96:
        /* <DEDUP_REMOVED lines=8> */
.L_x_73:
[----:B------:R-:W-:-:S04]  /*5e80*/  LOP3.LUT P0, RZ, R0, 0x1f, RZ, 0xc0, !PT ;  /* 0x0000001f00ff7812 */ /* 0x000fc8000780c0ff */
[----:B------:R-:W-:-:S13]  /*5e90*/  PLOP3.LUT P0, PT, P0, P2, PT, 0x2a, 0x0 ;  /* 0x000000000000781c */ /* 0x000fda0000704572 */
[----:B------:R-:W-:Y:S05]  /*5ea0*/  @P0 BRA `(.L_x_74) ;  /* 0x0000000000040947 */ /* 0x000fea0003800000 */
[----:B------:R-:W-:Y:S01]  /*5eb0*/  BPT.TRAP 0x1 ;  /* 0x000000040000795c */ /* 0x000fe20000300000 */
.L_x_74:
[----:B------:R-:W-:Y:S01]  /*5ec0*/  IMAD R5, R2, 0x800, R5 ;  /* 0x0000080002057824 */ /* 0x000fe200078e0205 */
[----:B------:R-:W-:Y:S01]  /*5ed0*/  R2UR UR17, R4 ;  /* 0x00000000041172ca */ /* 0x000fe200000e0000 */
[----:B------:R-:W-:Y:S01]  /*5ee0*/  ULDC.64 UR4, c[0x0][0x198] ;  /* 0x0000660000047ab9 */ /* 0x000fe20000000a00 */
[----:B------:R-:W-:Y:S01]  /*5ef0*/  UMOV UR8, 0x0 ;  /* 0x0000000000087882 */ /* 0x000fe20000000000 */
[----:B------:R-:W-:Y:S01]  /*5f00*/  UIADD3 UR4, UP0, UR4, 0x2f0, URZ ;  /* 0x000002f004047890 */ /* 0x000fe2000ff1e03f */
[----:B------:R-:W-:Y:S01]  /*5f10*/  R2UR UR16, R5 ;  /* 0x00000000051072ca */ /* 0x000fe200000e0000 */
[----:B------:R-:W-:Y:S01]  /*5f20*/  UMOV UR9, 0x10000000 ;  /* 0x1000000000097882 */ /* 0x000fe20000000000 */
[----:B------:R-:W-:Y:S01]  /*5f30*/  UMOV UR18, URZ ;  /* 0x0000003f00127c82 */ /* 0x000fe20008000000 */
[----:B------:R-:W-:Y:S01]  /*5f40*/  UIADD3.X UR5, URZ, UR5, URZ, UP0, !UPT ;  /* 0x000000053f057290 */ /* 0x000fe200087fe43f */
[----:B------:R-:W-:Y:S01]  /*5f50*/  VIADD R2, R2, 0x1 ;  /* 0x0000000102027836 */ /* 0x000fe20000000000 */
[----:B------:R-:W-:Y:S01]  /*5f60*/  UMOV UR19, URZ ;  /* 0x0000003f00137c82 */ /* 0x000fe20008000000 */
[----:B------:R-:W-:-:S03]  /*5f70*/  IMAD.MOV.U32 R8, RZ, RZ, 0x1 ;  /* 0x00000001ff087424 */ /* 0x000fc600078e00ff */
[----:B------:R-:W-:-:S04]  /*5f80*/  UIADD3 UR17, UR17, 0x3800, URZ ;  /* 0x0000380011117890 */ /* 0x000fc8000fffe03f */
[----:B------:R-:W-:-:S09]  /*5f90*/  UIADD3 UR16, UR16, 0x1000, URZ ;  /* 0x0000100010107890 */ /* 0x000fd2000fffe03f */
[----:B------:R1:W-:Y:S02]  /*5fa0*/  UTMALDG.4D [UR16], [UR4], desc[UR8] ;  /* 0x00000810040075b4 */ /* 0x0003e40008019000 */
[----:B-1----:R-:W-:Y:S01]  /*5fb0*/  NOP ;  /* 0x0000000000007918 */ /* 0x002fe20000000000 */
.L_x_71:
[----:B------:R-:W-:Y:S05]  /*5fc0*/  BSYNC B0 ;  /* 0x0000000000007941 */ /* 0x000fea0003800000 */
.L_x_70:
[----:B------:R-:W-:-:S13]  /*5fd0*/  ISETP.GE.AND P0, PT, R3, 0x41, PT ;  /* 0x000000410300780c */ /* 0x000fda0003f06270 */
[----:B------:R-:W-:Y:S05]  /*5fe0*/  @!P0 EXIT ;  /* 0x000000000000894d */ /* 0x000fea0003800000 */
[----:B------:R-:W-:Y:S01]  /*5ff0*/  VIADD R3, R3, 0x3f ;  /* 0x0000003f03037836 */ /* 0x000fe20000000000 */
[----:B------:R-:W-:Y:S01]  /*6000*/  LOP3.LUT P0, RZ, R0, 0x1f, RZ, 0xc0, !PT ;  /* 0x0000001f00ff7812 */ /* 0x000fe2000780c0ff */
[----:B------:R-:W-:Y:S03]  /*6010*/  BSSY B0, `(.L_x_75) ;  /* 0x000005a000007945 */ /* 0x000fe60003800000 */
[----:B------:R-:W-:Y:S02]  /*6020*/  SHF.R.S32.HI R0, RZ, 0x1f, R3 ;  /* 0x0000001fff007819 */ /* 0x000fe40000011403 */
[----:B------:R-:W-:Y:S02]  /*6030*/  PLOP3.LUT P0, PT, P0, P2, PT, 0x2a, 0x0 ;  /* 0x000000000000781c */ /* 0x000fe40000704572 */
[----:B------:R-:W-:Y:S01]  /*6040*/  LEA.HI R0, R0, R3, RZ, 0x6 ;  /* 0x0000000300007211 */ /* 0x000fe200078f30ff */
[----:B------:R-:W-:-:S03]  /*6050*/  IMAD.U32 R3, RZ, RZ, UR6 ;  /* 0x00000006ff037e24 */ /* 0x000fc6000f8e00ff */
[----:B------:R-:W-:Y:S02]  /*6060*/  SHF.R.S32.HI R4, RZ, 0x6, R0 ;  /* 0x00000006ff047819 */ /* 0x000fe40000011400 */
[----:B------:R-:W-:Y:S01]  /*6070*/  LOP3.LUT R0, R3, 0x2, RZ, 0xfc, !PT ;  /* 0x0000000203007812 */ /* 0x000fe200078efcff */
[----:B------:R-:W-:Y:S02]  /*6080*/  IMAD.MOV.U32 R3, RZ, RZ, 0x1 ;  /* 0x00000001ff037424 */ /* 0x000fe400078e00ff */
[----:B------:R-:W-:-:S07]  /*6090*/  IMAD.SHL.U32 R4, R4, 0x2, RZ ;  /* 0x0000000204047824 */ /* 0x000fce00078e00ff */
.L_x_86:
[----:B------:R-:W-:Y:S04]  /*60a0*/  BSSY B1, `(.L_x_76) ;  /* 0x0000025000017945 */ /* 0x000fe80003800000 */
[----:B------:R-:W-:Y:S05]  /*60b0*/  @!P3 BRA `(.L_x_77) ;  /* 0x00000000008cb947 */ /* 0x000fea0003800000 */
[----:B------:R-:W1:Y:S01]  /*60c0*/  S2R R6, SR_CgaCtaId ;  /* 0x0000000000067919 */ /* 0x000e620000008800 */
[----:B------:R-:W-:-:S04]  /*60d0*/  MOV R5, 0x400 ;  /* 0x0000040000057802 */ /* 0x000fc80000000f00 */
[----:B-1----:R-:W-:Y:S02]  /*60e0*/  LEA R7, R6, R5, 0x18 ;  /* 0x0000000506077211 */ /* 0x002fe400078ec0ff */
[----:B------:R-:W-:-:S03]  /*60f0*/  SHF.L.U32 R5, R3, 0x1f, RZ ;  /* 0x0000001f03057819 */ /* 0x000fc600000006ff */
[----:B------:R-:W-:-:S04]  /*6100*/  IMAD R6, R2, 0x8, R7 ;  /* 0x0000000802067824 */ /* 0x000fc800078e0207 */
[----:B------:R-:W1:Y:S02]  /*6110*/  SYNCS.PHASECHK.TRANS64.TRYWAIT P4, [R6+URZ+0x3828], R5 ;  /* 0x00382805060075a7 */ /* 0x000e64000808017f */
[----:B-1----:R-:W-:Y:S05]  /*6120*/  @!P4 BRA `(.L_x_78) ;  /* 0x000000080020c947 */ /* 0x002fea0003800000 */
.L_x_97:
[----:B-1----:R-:W-:-:S04]  /*6130*/  @P2 IMAD.MOV.U32 R5, RZ, RZ, 0x800 ;  /* 0x00000800ff052424 */ /* 0x002fc800078e00ff */
[----:B------:R1:W-:Y:S02]  /*6140*/  @P2 SYNCS.ARRIVE.TRANS64 RZ, [R6+URZ+0x3800], R5 ;  /* 0x0038000506ff29a7 */ /* 0x0003e4000800003f */
[----:B-1----:R-:W-:-:S04]  /*6150*/  PRMT R5, R0, 0x9910, RZ ;  /* 0x0000991000057816 */ /* 0x002fc800000000ff */
[----:B------:R-:W-:-:S13]  /*6160*/  ISETP.NE.AND P4, PT, R5, 0x2, PT ;  /* 0x000000020500780c */ /* 0x000fda0003f85270 */
[----:B------:R-:W-:Y:S05]  /*6170*/  @P4 BRA `(.L_x_79) ;  /* 0x0000000000044947 */ /* 0x000fea0003800000 */
[----:B------:R-:W-:Y:S01]  /*6180*/  BPT.TRAP 0x1 ;  /* 0x000000040000795c */ /* 0x000fe20000300000 */
.L_x_79:
[----:B------:R-:W-:Y:S05]  /*6190*/  @P0 BRA `(.L_x_80) ;  /* 0x0000000000040947 */ /* 0x000fea0003800000 */
[----:B------:R-:W-:Y:S01]  /*61a0*/  BPT.TRAP 0x1 ;  /* 0x000000040000795c */ /* 0x000fe20000300000 */
.L_x_80:
[----:B------:R-:W-:Y:S01]  /*61b0*/  IMAD R7, R2, 0x800, R7 ;  /* 0x0000080002077824 */ /* 0x000fe200078e0207 */
[----:B------:R-:W-:Y:S01]  /*61c0*/  R2UR UR17, R6 ;  /* 0x00000000061172ca */ /* 0x000fe200000e0000 */
[----:B------:R-:W-:Y:S01]  /*61d0*/  ULDC.64 UR4, c[0x0][0x198] ;  /* 0x0000660000047ab9 */ /* 0x000fe20000000a00 */
[----:B------:R-:W-:Y:S01]  /*61e0*/  R2UR UR19, R8 ;  /* 0x00000000081372ca */ /* 0x000fe200000e0000 */
[----:B------:R-:W-:Y:S01]  /*61f0*/  UIADD3 UR4, UP0, UR4, 0x1f0, URZ ;  /* 0x000001f004047890 */ /* 0x000fe2000ff1e03f */
[----:B------:R-:W-:Y:S01]  /*6200*/  R2UR UR16, R7 ;  /* 0x00000000071072ca */ /* 0x000fe200000e0000 */
[----:B------:R-:W-:Y:S01]  /*6210*/  UMOV UR8, 0x0 ;  /* 0x0000000000087882 */ /* 0x000fe20000000000 */
[----:B------:R-:W-:Y:S01]  /*6220*/  UMOV UR9, 0x10000000 ;  /* 0x1000000000097882 */ /* 0x000fe20000000000 */
[----:B------:R-:W-:Y:S01]  /*6230*/  UIADD3.X UR5, URZ, UR5, URZ, UP0, !UPT ;  /* 0x000000053f057290 */ /* 0x000fe200087fe43f */
[----:B------:R-:W-:Y:S01]  /*6240*/  VIADD R5, R2, 0x1 ;  /* 0x0000000102057836 */ /* 0x000fe20000000000 */
[----:B------:R-:W-:-:S04]  /*6250*/  UMOV UR18, URZ ;  /* 0x0000003f00127c82 */ /* 0x000fc80008000000 */
[----:B------:R-:W-:Y:S01]  /*6260*/  UIADD3 UR17, UR17, 0x3800, URZ ;  /* 0x0000380011117890 */ /* 0x000fe2000fffe03f */
[----:B------:R-:W-:Y:S01]  /*6270*/  ISETP.NE.AND P4, PT, R5, 0x5, PT ;  /* 0x000000050500780c */ /* 0x000fe20003f85270 */
[----:B------:R-:W-:Y:S02]  /*6280*/  USHF.L.U32 UR19, UR19, 0x6, URZ ;  /* 0x0000000613137899 */ /* 0x000fe4000800063f */
[----:B------:R-:W-:Y:S01]  /*6290*/  UIADD3 UR16, UR16, 0x1000, URZ ;  /* 0x0000100010107890 */ /* 0x000fe2000fffe03f */
[----:B------:R-:W-:-:S04]  /*62a0*/  SEL R2, RZ, 0x1, P4 ;  /* 0x00000001ff027807 */ /* 0x000fc80002000000 */
[----:B------:R-:W-:Y:S02]  /*62b0*/  LOP3.LUT R3, R3, R2, RZ, 0x3c, !PT ;  /* 0x0000000203037212 */ /* 0x000fe400078e3cff */
[----:B------:R-:W-:Y:S02]  /*62c0*/  SEL R2, R5, RZ, P4 ;  /* 0x000000ff05027207 */ /* 0x000fe40002000000 */
[----:B------:R1:W-:Y:S02]  /*62d0*/  UTMALDG.4D [UR16], [UR4], desc[UR8] ;  /* 0x00000810040075b4 */ /* 0x0003e40008019000 */
[----:B-1----:R-:W-:-:S03]  /*62e0*/  NOP ;  /* 0x0000000000007918 */ /* 0x002fc60000000000 */
.L_x_77:
[----:B------:R-:W-:Y:S05]  /*62f0*/  BSYNC B1 ;  /* 0x0000000000017941 */ /* 0x000fea0003800000 */
.L_x_76:
[----:B------:R-:W-:Y:S01]  /*6300*/  ISETP.LT.OR P4, PT, R4, 0x4, !P3 ;  /* 0x000000040400780c */ /* 0x000fe20005f81670 */
[----:B------:R-:W-:-:S12]  /*6310*/  BSSY B1, `(.L_x_81) ;  /* 0x0000026000017945 */ /* 0x000fd80003800000 */
[----:B------:R-:W-:Y:S05]  /*6320*/  @P4 BRA `(.L_x_82) ;  /* 0x0000000000904947 */ /* 0x000fea0003800000 */
[----:B------:R-:W1:Y:S01]  /*6330*/  S2R R6, SR_CgaCtaId ;  /* 0x0000000000067919 */ /* 0x000e620000008800 */
[----:B------:R-:W-:Y:S02]  /*6340*/  MOV R5, 0x400 ;  /* 0x0000040000057802 */ /* 0x000fe40000000f00 */
[----:B------:R-:W-:Y:S02]  /*6350*/  SHF.L.U32 R7, R3, 0x1f, RZ ;  /* 0x0000001f03077819 */ /* 0x000fe400000006ff */
[----:B-1----:R-:W-:-:S05]  /*6360*/  LEA R5, R6, R5, 0x18 ;  /* 0x0000000506057211 */ /* 0x002fca00078ec0ff */
[----:B------:R-:W-:-:S04]  /*6370*/  IMAD R6, R2, 0x8, R5 ;  /* 0x0000000802067824 */ /* 0x000fc800078e0205 */
[----:B------:R-:W1:Y:S02]  /*6380*/  SYNCS.PHASECHK.TRANS64.TRYWAIT P4, [R6+URZ+0x3828], R7 ;  /* 0x00382807060075a7 */ /* 0x000e64000808017f */
[----:B-1----:R-:W-:Y:S05]  /*6390*/  @!P4 BRA `(.L_x_83) ;  /* 0x000000040098c947 */ /* 0x002fea0003800000 */
.L_x_98:
[----:B-1----:R-:W-:-:S04]  /*63a0*/  @P1 IMAD.MOV.U32 R7, RZ, RZ, 0x800 ;  /* 0x00000800ff071424 */ /* 0x002fc800078e00ff */
[----:B------:R1:W-:Y:S02]  /*63b0*/  @P1 SYNCS.ARRIVE.TRANS64 RZ, [R6+URZ+0x3800], R7 ;  /* 0x0038000706ff19a7 */ /* 0x0003e4000800003f */
[----:B-1----:R-:W-:-:S04]  /*63c0*/  PRMT R7, R0, 0x9910, RZ ;  /* 0x0000991000077816 */ /* 0x002fc800000000ff */
[----:B------:R-:W-:-:S13]  /*63d0*/  ISETP.NE.AND P4, PT, R7, 0x2, PT ;  /* 0x000000020700780c */ /* 0x000fda0003f85270 */
[----:B------:R-:W-:Y:S05]  /*63e0*/  @P4 BRA `(.L_x_84) ;  /* 0x0000000000044947 */ /* 0x000fea0003800000 */
[----:B------:R-:W-:Y:S01]  /*63f0*/  BPT.TRAP 0x1 ;  /* 0x000000040000795c */ /* 0x000fe20000300000 */
.L_x_84:
[----:B------:R-:W-:Y:S05]  /*6400*/  @P0 BRA `(.L_x_85) ;  /* 0x0000000000040947 */ /* 0x000fea0003800000 */
[----:B------:R-:W-:Y:S01]  /*6410*/  BPT.TRAP 0x1 ;  /* 0x000000040000795c */ /* 0x000fe20000300000 */
.L_x_85:
        /* <DEDUP_REMOVED lines=10> */
[----:B------:R-:W-:Y:S01]  /*64c0*/  UMOV UR19, URZ ;  /* 0x0000003f00137c82 */ /* 0x000fe20008000000 */
[----:B------:R-:W-:-:S03]  /*64d0*/  VIADD R8, R8, 0x1 ;  /* 0x0000000108087836 */ /* 0x000fc60000000000 */
[----:B------:R-:W-:Y:S01]  /*64e0*/  UIADD3 UR17, UR17, 0x3800, URZ ;  /* 0x0000380011117890 */ /* 0x000fe2000fffe03f */
[C---:B------:R-:W-:Y:S01]  /*64f0*/  ISETP.NE.AND P4, PT, R2.reuse, 0x5, PT ;  /* 0x000000050200780c */ /* 0x040fe20003f85270 */
[----:B------:R-:W-:Y:S02]  /*6500*/  USHF.L.U32 UR18, UR18, 0x6, URZ ;  /* 0x0000000612127899 */ /* 0x000fe4000800063f */
[----:B------:R-:W-:Y:S01]  /*6510*/  UIADD3 UR16, UR16, 0x1000, URZ ;  /* 0x0000100010107890 */ /* 0x000fe2000fffe03f */
[----:B------:R-:W-:Y:S02]  /*6520*/  SEL R6, RZ, 0x1, P4 ;  /* 0x00000001ff067807 */ /* 0x000fe40002000000 */
[----:B------:R-:W-:Y:S02]  /*6530*/  SEL R2, R2, RZ, P4 ;  /* 0x000000ff02027207 */ /* 0x000fe40002000000 */
[----:B------:R-:W-:-:S04]  /*6540*/  LOP3.LUT R3, R3, R6, RZ, 0x3c, !PT ;  /* 0x0000000603037212 */ /* 0x000fc800078e3cff */
[----:B------:R1:W-:Y:S02]  /*6550*/  UTMALDG.4D [UR16], [UR4], desc[UR8] ;  /* 0x00000810040075b4 */ /* 0x0003e40008019000 */
[----:B-1----:R-:W-:Y:S01]  /*6560*/  NOP ;  /* 0x0000000000007918 */ /* 0x002fe20000000000 */
.L_x_82:
[----:B------:R-:W-:Y:S05]  /*6570*/  BSYNC B1 ;  /* 0x0000000000017941 */ /* 0x000fea0003800000 */
.L_x_81:
[C---:B------:R-:W-:Y:S01]  /*6580*/  ISETP.GT.AND P4, PT, R4.reuse, 0x4, PT ;  /* 0x000000040400780c */ /* 0x040fe20003f84270 */
[----:B------:R-:W-:-:S12]  /*6590*/  VIADD R4, R4, 0xfffffffe ;  /* 0xfffffffe04047836 */ /* 0x000fd80000000000 */
[----:B------:R-:W-:Y:S05]  /*65a0*/  @P4 BRA `(.L_x_86) ;  /* 0xfffffff800bc4947 */ /* 0x000fea000383ffff */
[----:B------:R-:W-:Y:S05]  /*65b0*/  BSYNC B0 ;  /* 0x0000000000007941 */ /* 0x000fea0003800000 */
.L_x_75:
[----:B------:R-:W-:Y:S05]  /*65c0*/  EXIT ;  /* 0x000000000000794d */ /* 0x000fea0003800000 */
.L_x_15:
[----:B--2---:R-:W-:-:S04]  /*65d0*/  IMAD.U32 R3, RZ, RZ, UR6 ;  /* 0x00000006ff037e24 */ /* 0x004fc8000f8e00ff */
[----:B------:R2:W3:Y:S03]  /*65e0*/  SYNCS.PHASECHK.TRANS64.TRYWAIT P1, [R3+URZ+0x3850], R2 ;  /* 0x00385002030075a7 */ /* 0x0004e6000802017f */
[----:B---3--:R-:W-:Y:S05]  /*65f0*/  @!P1 NANOSLEEP.SYNCS 0x989680 ;  /* 0x009896800000995d */ /* 0x008fea0003900000 */
[----:B------:R-:W3:Y:S02]  /*6600*/  @!P1 SYNCS.PHASECHK.TRANS64 P1, [R3+URZ+0x3850], R2 ;  /* 0x00385002030095a7 */ /* 0x000ee4000802007f */
[----:B---3--:R-:W-:Y:S05]  /*6610*/  @!P1 BRA `(.L_x_15) ;  /* 0xfffffffc00ec9947 */ /* 0x008fea000383ffff */
[----:B------:R-:W-:Y:S05]  /*6620*/  BRA `(.L_x_87) ;  /* 0xffffffa400b87947 */ /* 0x000fea000383ffff */
.L_x_17:
[----:B--2---:R-:W-:-:S04]  /*6630*/  IMAD.U32 R3, RZ, RZ, UR37 ;  /* 0x00000025ff037e24 */ /* 0x004fc8000f8e00ff */
[----:B------:R2:W3:Y:S03]  /*6640*/  SYNCS.PHASECHK.TRANS64.TRYWAIT P1, [R3+URZ+0x3800], R2 ;  /* 0x00380002030075a7 */ /* 0x0004e6000802017f */
[----:B---3--:R-:W-:Y:S05]  /*6650*/  @!P1 NANOSLEEP.SYNCS 0x989680 ;  /* 0x009896800000995d */ /* 0x008fea0003900000 */
[----:B------:R-:W3:Y:S02]  /*6660*/  @!P1 SYNCS.PHASECHK.TRANS64 P1, [R3+URZ+0x3800], R2 ;  /* 0x00380002030095a7 */ /* 0x000ee4000802007f */
[----:B---3--:R-:W-:Y:S05]  /*6670*/  @!P1 BRA `(.L_x_17) ;  /* 0xfffffffc00ec9947 */ /* 0x008fea000383ffff */
[----:B------:R-:W-:Y:S05]  /*6680*/  BRA `(.L_x_88) ;  /* 0xffffffa400bc7947 */ /* 0x000fea000383ffff */
.L_x_18:
[----:B--2---:R-:W-:-:S04]  /*6690*/  IMAD.U32 R4, RZ, RZ, UR10 ;  /* 0x0000000aff047e24 */ /* 0x004fc8000f8e00ff */
[----:B------:R2:W3:Y:S03]  /*66a0*/  SYNCS.PHASECHK.TRANS64.TRYWAIT P1, [R4+URZ], R3 ;  /* 0x00000003040075a7 */ /* 0x0004e6000802017f */
[----:B---3--:R-:W-:Y:S05]  /*66b0*/  @!P1 NANOSLEEP.SYNCS 0x989680 ;  /* 0x009896800000995d */ /* 0x008fea0003900000 */
[----:B------:R-:W3:Y:S02]  /*66c0*/  @!P1 SYNCS.PHASECHK.TRANS64 P1, [R4+URZ], R3 ;  /* 0x00000003040095a7 */ /* 0x000ee4000802007f */
[----:B---3--:R-:W-:Y:S05]  /*66d0*/  @!P1 BRA `(.L_x_18) ;  /* 0xfffffffc00ec9947 */ /* 0x008fea000383ffff */
[----:B------:R-:W-:Y:S05]  /*66e0*/  BRA `(.L_x_89) ;  /* 0xffffffa400c07947 */ /* 0x000fea000383ffff */
.L_x_20:
[----:B-1----:R-:W-:-:S04]  /*66f0*/  IMAD.U32 R9, RZ, RZ, UR37 ;  /* 0x00000025ff097e24 */ /* 0x002fc8000f8e00ff */
[----:B------:R1:W2:Y:S03]  /*6700*/  SYNCS.PHASECHK.TRANS64.TRYWAIT P1, [R9+URZ+0x3808], R2 ;  /* 0x00380802090075a7 */ /* 0x0002a6000802017f */
[----:B--2---:R-:W-:Y:S05]  /*6710*/  @!P1 NANOSLEEP.SYNCS 0x989680 ;  /* 0x009896800000995d */ /* 0x004fea0003900000 */
[----:B------:R-:W2:Y:S02]  /*6720*/  @!P1 SYNCS.PHASECHK.TRANS64 P1, [R9+URZ+0x3808], R2 ;  /* 0x00380802090095a7 */ /* 0x000ea4000802007f */
[----:B--2---:R-:W-:Y:S05]  /*6730*/  @!P1 BRA `(.L_x_20) ;  /* 0xfffffffc00ec9947 */ /* 0x004fea000383ffff */
[----:B------:R-:W-:Y:S05]  /*6740*/  BRA `(.L_x_90) ;  /* 0xffffffbc00c87947 */ /* 0x000fea000383ffff */
.L_x_25:
[----:B-1----:R-:W-:-:S04]  /*6750*/  IMAD.U32 R4, RZ, RZ, UR6 ;  /* 0x00000006ff047e24 */ /* 0x002fc8000f8e00ff */
[----:B------:R1:W2:Y:S03]  /*6760*/  SYNCS.PHASECHK.TRANS64.TRYWAIT P2, [R4+URZ+0x3800], R3 ;  /* 0x00380003040075a7 */ /* 0x0002a6000804017f */
[----:B--2---:R-:W-:Y:S05]  /*6770*/  @!P2 NANOSLEEP.SYNCS 0x989680 ;  /* 0x009896800000a95d */ /* 0x004fea0003900000 */
[----:B------:R-:W2:Y:S02]  /*6780*/  @!P2 SYNCS.PHASECHK.TRANS64 P2, [R4+URZ+0x3800], R3 ;  /* 0x003800030400a5a7 */ /* 0x000ea4000804007f */
[----:B--2---:R-:W-:Y:S05]  /*6790*/  @!P2 BRA `(.L_x_25) ;  /* 0xfffffffc00eca947 */ /* 0x004fea000383ffff */
[----:B------:R-:W-:Y:S05]  /*67a0*/  BRA `(.L_x_91) ;  /* 0xffffffc000587947 */ /* 0x000fea000383ffff */
.L_x_29:
[----:B-1----:R-:W-:-:S04]  /*67b0*/  IMAD.U32 R10, RZ, RZ, UR6 ;  /* 0x00000006ff0a7e24 */ /* 0x002fc8000f8e00ff */
[----:B------:R1:W2:Y:S03]  /*67c0*/  SYNCS.PHASECHK.TRANS64.TRYWAIT P2, [R10+URZ+0x3800], R19 ;  /* 0x003800130a0075a7 */ /* 0x0002a6000804017f */
[----:B--2---:R-:W-:Y:S05]  /*67d0*/  @!P2 NANOSLEEP.SYNCS 0x989680 ;  /* 0x009896800000a95d */ /* 0x004fea0003900000 */
[----:B------:R-:W2:Y:S02]  /*67e0*/  @!P2 SYNCS.PHASECHK.TRANS64 P2, [R10+URZ+0x3800], R19 ;  /* 0x003800130a00a5a7 */ /* 0x000ea4000804007f */
[----:B--2---:R-:W-:Y:S05]  /*67f0*/  @!P2 BRA `(.L_x_29) ;  /* 0xfffffffc00eca947 */ /* 0x004fea000383ffff */
[----:B------:R-:W-:Y:S05]  /*6800*/  BRA `(.L_x_28) ;  /* 0xffffffd800b07947 */ /* 0x000fea000383ffff */
.L_x_45:
[----:B-1----:R-:W-:-:S04]  /*6810*/  IMAD.U32 R3, RZ, RZ, UR4 ;  /* 0x00000004ff037e24 */ /* 0x002fc8000f8e00ff */
[----:B------:R1:W2:Y:S03]  /*6820*/  SYNCS.PHASECHK.TRANS64.TRYWAIT P0, [R3+URZ+0x3898], R0 ;  /* 0x00389800030075a7 */ /* 0x0002a6000800017f */
[----:B--2---:R-:W-:Y:S05]  /*6830*/  @!P0 NANOSLEEP.SYNCS 0x989680 ;  /* 0x009896800000895d */ /* 0x004fea0003900000 */
[----:B------:R-:W2:Y:S02]  /*6840*/  @!P0 SYNCS.PHASECHK.TRANS64 P0, [R3+URZ+0x3898], R0 ;  /* 0x00389800030085a7 */ /* 0x000ea4000800007f */
[----:B--2---:R-:W-:Y:S05]  /*6850*/  @!P0 BRA `(.L_x_45) ;  /* 0xfffffffc00ec8947 */ /* 0x004fea000383ffff */
[----:B------:R-:W-:Y:S05]  /*6860*/  BRA `(.L_x_92) ;  /* 0xffffffe000987947 */ /* 0x000fea000383ffff */
.L_x_57:
[----:B--2---:R2:W4:Y:S02]  /*6870*/  SYNCS.PHASECHK.TRANS64.TRYWAIT P0, [R4+URZ+0x3860], R3 ;  /* 0x00386003040075a7 */ /* 0x004524000800017f */
[----:B----4-:R-:W-:Y:S05]  /*6880*/  @!P0 NANOSLEEP.SYNCS 0x989680 ;  /* 0x009896800000895d */ /* 0x010fea0003900000 */
[----:B------:R-:W4:Y:S02]  /*6890*/  @!P0 SYNCS.PHASECHK.TRANS64 P0, [R4+URZ+0x3860], R3 ;  /* 0x00386003040085a7 */ /* 0x000f24000800007f */
[----:B----4-:R-:W-:Y:S05]  /*68a0*/  @!P0 BRA `(.L_x_57) ;  /* 0xfffffffc00f08947 */ /* 0x010fea000383ffff */
[----:B------:R-:W-:Y:S05]  /*68b0*/  BRA `(.L_x_93) ;  /* 0xffffffec008c7947 */ /* 0x000fea000383ffff */
.L_x_62:
[----:B-1----:R1:W2:Y:S02]  /*68c0*/  SYNCS.PHASECHK.TRANS64.TRYWAIT P0, [R2+URZ+0x3828], R5 ;  /* 0x00382805020075a7 */ /* 0x0022a4000800017f */
[----:B--2---:R-:W-:Y:S05]  /*68d0*/  @!P0 NANOSLEEP.SYNCS 0x989680 ;  /* 0x009896800000895d */ /* 0x004fea0003900000 */
[----:B------:R-:W2:Y:S02]  /*68e0*/  @!P0 SYNCS.PHASECHK.TRANS64 P0, [R2+URZ+0x3828], R5 ;  /* 0x00382805020085a7 */ /* 0x000ea4000800007f */
[----:B--2---:R-:W-:Y:S05]  /*68f0*/  @!P0 BRA `(.L_x_62) ;  /* 0xfffffffc00f08947 */ /* 0x004fea000383ffff */
[----:B------:R-:W-:Y:S05]  /*6900*/  BRA `(.L_x_94) ;  /* 0xfffffff000107947 */ /* 0x000fea000383ffff */
.L_x_67:
[----:B-1----:R1:W2:Y:S02]  /*6910*/  SYNCS.PHASECHK.TRANS64.TRYWAIT P0, [R5+URZ+0x3860], R6 ;  /* 0x00386006050075a7 */ /* 0x0022a4000800017f */
[----:B--2---:R-:W-:Y:S05]  /*6920*/  @!P0 NANOSLEEP.SYNCS 0x989680 ;  /* 0x009896800000895d */ /* 0x004fea0003900000 */
[----:B------:R-:W2:Y:S02]  /*6930*/  @!P0 SYNCS.PHASECHK.TRANS64 P0, [R5+URZ+0x3860], R6 ;  /* 0x00386006050085a7 */ /* 0x000ea4000800007f */
[----:B--2---:R-:W-:Y:S05]  /*6940*/  @!P0 BRA `(.L_x_67) ;  /* 0xfffffffc00f08947 */ /* 0x004fea000383ffff */
[----:B------:R-:W-:Y:S05]  /*6950*/  BRA `(.L_x_95) ;  /* 0xfffffff0008c7947 */ /* 0x000fea000383ffff */
.L_x_72:
[----:B-1----:R1:W2:Y:S02]  /*6960*/  SYNCS.PHASECHK.TRANS64.TRYWAIT P0, [R4+URZ+0x3828], R7 ;  /* 0x00382807040075a7 */ /* 0x0022a4000800017f */
[----:B--2---:R-:W-:Y:S05]  /*6970*/  @!P0 NANOSLEEP.SYNCS 0x989680 ;  /* 0x009896800000895d */ /* 0x004fea0003900000 */
[----:B------:R-:W2:Y:S02]  /*6980*/  @!P0 SYNCS.PHASECHK.TRANS64 P0, [R4+URZ+0x3828], R7 ;  /* 0x00382807040085a7 */ /* 0x000ea4000800007f */
[----:B--2---:R-:W-:Y:S05]  /*6990*/  @!P0 BRA `(.L_x_72) ;  /* 0xfffffffc00f08947 */ /* 0x004fea000383ffff */
[----:B------:R-:W-:Y:S05]  /*69a0*/  BRA `(.L_x_96) ;  /* 0xfffffff400147947 */ /* 0x000fea000383ffff */
.L_x_78:
[----:B-1----:R1:W2:Y:S02]  /*69b0*/  SYNCS.PHASECHK.TRANS64.TRYWAIT P4, [R6+URZ+0x3828], R5 ;  /* 0x00382805060075a7 */ /* 0x0022a4000808017f */
[----:B--2---:R-:W-:Y:S05]  /*69c0*/  @!P4 NANOSLEEP.SYNCS 0x989680 ;  /* 0x009896800000c95d */ /* 0x004fea0003900000 */
[----:B------:R-:W2:Y:S02]  /*69d0*/  @!P4 SYNCS.PHASECHK.TRANS64 P4, [R6+URZ+0x3828], R5 ;  /* 0x003828050600c5a7 */ /* 0x000ea4000808007f */
[----:B--2---:R-:W-:Y:S05]  /*69e0*/  @!P4 BRA `(.L_x_78) ;  /* 0xfffffffc00f0c947 */ /* 0x004fea000383ffff */
[----:B------:R-:W-:Y:S05]  /*69f0*/  BRA `(.L_x_97) ;  /* 0xfffffff400cc7947 */ /* 0x000fea000383ffff */
.L_x_83:
[----:B-1----:R1:W2:Y:S02]  /*6a00*/  SYNCS.PHASECHK.TRANS64.TRYWAIT P4, [R6+URZ+0x3828], R7 ;  /* 0x00382807060075a7 */ /* 0x0022a4000808017f */
[----:B--2---:R-:W-:Y:S05]  /*6a10*/  @!P4 NANOSLEEP.SYNCS 0x989680 ;  /* 0x009896800000c95d */ /* 0x004fea0003900000 */
[----:B------:R-:W2:Y:S02]  /*6a20*/  @!P4 SYNCS.PHASECHK.TRANS64 P4, [R6+URZ+0x3828], R7 ;  /* 0x003828070600c5a7 */ /* 0x000ea4000808007f */
[----:B--2---:R-:W-:Y:S05]  /*6a30*/  @!P4 BRA `(.L_x_83) ;  /* 0xfffffffc00f0c947 */ /* 0x004fea000383ffff */
[----:B------:R-:W-:Y:S05]  /*6a40*/  BRA `(.L_x_98) ;  /* 0xfffffff800547947 */ /* 0x000fea000383ffff */
        .weak           $__internal_0_$__cuda_sm20_rcp_rn_f32_slowpath
        .type           $__internal_0_$__cuda_sm20_rcp_rn_f32_slowpath,@function
        .size           $__internal_0_$__cuda_sm20_rcp_rn_f32_slowpath,(.L_x_104 - $__internal_0_$__cuda_sm20_rcp_rn_f32_slowpath)
$__internal_0_$__cuda_sm20_rcp_rn_f32_slowpath:
[----:B------:R-:W-:Y:S01]  /*6a50*/  IMAD.SHL.U32 R0, R2, 0x2, RZ ;  /* 0x0000000202007824 */ /* 0x000fe200078e00ff */
[----:B------:R-:W-:Y:S04]  /*6a60*/  BSSY B2, `(.L_x_99) ;  /* 0x0000030000027945 */ /* 0x000fe80003800000 */
[----:B------:R-:W-:-:S04]  /*6a70*/  SHF.R.U32.HI R16, RZ, 0x18, R0 ;  /* 0x00000018ff107819 */ /* 0x000fc80000011600 */
[----:B------:R-:W-:-:S13]  /*6a80*/  ISETP.NE.U32.AND P0, PT, R16, RZ, PT ;  /* 0x000000ff1000720c */ /* 0x000fda0003f05070 */
[----:B------:R-:W-:Y:S05]  /*6a90*/  @P0 BRA `(.L_x_100) ;  /* 0x0000000000280947 */ /* 0x000fea0003800000 */
[----:B------:R-:W-:-:S05]  /*6aa0*/  IMAD.SHL.U32 R0, R2, 0x2, RZ ;  /* 0x0000000202007824 */ /* 0x000fca00078e00ff */
[----:B------:R-:W-:-:S13]  /*6ab0*/  ISETP.NE.AND P0, PT, R0, RZ, PT ;  /* 0x000000ff0000720c */ /* 0x000fda0003f05270 */
[----:B------:R-:W-:Y:S01]  /*6ac0*/  @P0 FFMA R7, R2, 1.84467440737095516160e+19, RZ ;  /* 0x5f80000002070823 */ /* 0x000fe200000000ff */
[----:B------:R-:W-:Y:S08]  /*6ad0*/  @!P0 MUFU.RCP R6, R2 ;  /* 0x0000000200068308 */ /* 0x000ff00000001000 */
[----:B------:R-:W1:Y:S02]  /*6ae0*/  @P0 MUFU.RCP R0, R7 ;  /* 0x0000000700000308 */ /* 0x000e640000001000 */
[----:B-1----:R-:W-:-:S04]  /*6af0*/  @P0 FFMA R8, R7, R0, -1 ;  /* 0xbf80000007080423 */ /* 0x002fc80000000000 */
[----:B------:R-:W-:-:S04]  /*6b00*/  @P0 FADD.FTZ R13, -R8, -RZ ;  /* 0x800000ff080d0221 */ /* 0x000fc80000010100 */
[----:B------:R-:W-:-:S04]  /*6b10*/  @P0 FFMA R0, R0, R13, R0 ;  /* 0x0000000d00000223 */ /* 0x000fc80000000000 */
[----:B------:R-:W-:Y:S01]  /*6b20*/  @P0 FFMA R6, R0, 1.84467440737095516160e+19, RZ ;  /* 0x5f80000000060823 */ /* 0x000fe200000000ff */
[----:B------:R-:W-:Y:S06]  /*6b30*/  BRA `(.L_x_101) ;  /* 0x0000000000887947 */ /* 0x000fec0003800000 */
.L_x_100:
[----:B------:R-:W-:-:S05]  /*6b40*/  VIADD R18, R16, 0xffffff03 ;  /* 0xffffff0310127836 */ /* 0x000fca0000000000 */
[----:B------:R-:W-:-:S13]  /*6b50*/  ISETP.GT.U32.AND P0, PT, R18, 0x1, PT ;  /* 0x000000011200780c */ /* 0x000fda0003f04070 */
[----:B------:R-:W-:Y:S05]  /*6b60*/  @P0 BRA `(.L_x_102) ;  /* 0x0000000000780947 */ /* 0x000fea0003800000 */
[----:B------:R-:W-:Y:S01]  /*6b70*/  LOP3.LUT R0, R2, 0x7fffff, RZ, 0xc0, !PT ;  /* 0x007fffff02007812 */ /* 0x000fe200078ec0ff */
[----:B------:R-:W-:-:S03]  /*6b80*/  IMAD.MOV.U32 R13, RZ, RZ, 0x3 ;  /* 0x00000003ff0d7424 */ /* 0x000fc600078e00ff */
[----:B------:R-:W-:Y:S02]  /*6b90*/  LOP3.LUT R0, R0, 0x3f800000, RZ, 0xfc, !PT ;  /* 0x3f80000000007812 */ /* 0x000fe400078efcff */
[----:B------:R-:W-:Y:S02]  /*6ba0*/  SHF.L.U32 R13, R13, R18, RZ ;  /* 0x000000120d0d7219 */ /* 0x000fe400000006ff */
[----:B------:R-:W1:Y:S02]  /*6bb0*/  MUFU.RCP R7, R0 ;  /* 0x0000000000077308 */ /* 0x000e640000001000 */
[----:B-1----:R-:W-:-:S04]  /*6bc0*/  FFMA R6, R0, R7, -1 ;  /* 0xbf80000000067423 */ /* 0x002fc80000000007 */
[----:B------:R-:W-:-:S04]  /*6bd0*/  FADD.FTZ R6, -R6, -RZ ;  /* 0x800000ff06067221 */ /* 0x000fc80000010100 */
[CCC-:B------:R-:W-:Y:S01]  /*6be0*/  FFMA.RM R8, R7.reuse, R6.reuse, R7.reuse ;  /* 0x0000000607087223 */ /* 0x1c0fe20000004007 */
[----:B------:R-:W-:-:S04]  /*6bf0*/  FFMA.RP R7, R7, R6, R7 ;  /* 0x0000000607077223 */ /* 0x000fc80000008007 */
[C---:B------:R-:W-:Y:S02]  /*6c00*/  LOP3.LUT R6, R8.reuse, 0x7fffff, RZ, 0xc0, !PT ;  /* 0x007fffff08067812 */ /* 0x040fe400078ec0ff */
[----:B------:R-:W-:Y:S02]  /*6c10*/  FSETP.NEU.FTZ.AND P0, PT, R8, R7, PT ;  /* 0x000000070800720b */ /* 0x000fe40003f1d000 */
[----:B------:R-:W-:Y:S02]  /*6c20*/  LOP3.LUT R6, R6, 0x800000, RZ, 0xfc, !PT ;  /* 0x0080000006067812 */ /* 0x000fe400078efcff */
[----:B------:R-:W-:Y:S02]  /*6c30*/  SEL R7, RZ, 0xffffffff, !P0 ;  /* 0xffffffffff077807 */ /* 0x000fe40004000000 */
[----:B------:R-:W-:-:S03]  /*6c40*/  LOP3.LUT R13, R13, R6, RZ, 0xc0, !PT ;  /* 0x000000060d0d7212 */ /* 0x000fc600078ec0ff */
[----:B------:R-:W-:Y:S01]  /*6c50*/  IMAD.MOV R7, RZ, RZ, -R7 ;  /* 0x000000ffff077224 */ /* 0x000fe200078e0a07 */
[----:B------:R-:W-:-:S04]  /*6c60*/  SHF.R.U32.HI R13, RZ, R18, R13 ;  /* 0x00000012ff0d7219 */ /* 0x000fc8000001160d */
[--C-:B------:R-:W-:Y:S01]  /*6c70*/  LOP3.LUT P1, RZ, R7, R18, R6.reuse, 0xf8, !PT ;  /* 0x0000001207ff7212 */ /* 0x100fe2000782f806 */
[----:B------:R-:W-:Y:S01]  /*6c80*/  VIADD R7, R16, 0xffffff04 ;  /* 0xffffff0410077836 */ /* 0x000fe20000000000 */
[C---:B------:R-:W-:Y:S02]  /*6c90*/  LOP3.LUT P0, RZ, R13.reuse, 0x1, RZ, 0xc0, !PT ;  /* 0x000000010dff7812 */ /* 0x040fe4000780c0ff */
[----:B------:R-:W-:Y:S02]  /*6ca0*/  LOP3.LUT P2, RZ, R13, 0x2, RZ, 0xc0, !PT ;  /* 0x000000020dff7812 */ /* 0x000fe4000784c0ff */
[----:B------:R-:W-:Y:S02]  /*6cb0*/  SHF.R.U32.HI R7, RZ, R7, R6 ;  /* 0x00000007ff077219 */ /* 0x000fe40000011606 */
[----:B------:R-:W-:Y:S02]  /*6cc0*/  PLOP3.LUT P0, PT, P0, P1, P2, 0xe0, 0x0 ;  /* 0x000000000000781c */ /* 0x000fe40000703c20 */
[----:B------:R-:W-:-:S02]  /*6cd0*/  LOP3.LUT P1, RZ, R2, 0x7fffff, RZ, 0xc0, !PT ;  /* 0x007fffff02ff7812 */ /* 0x000fc4000782c0ff */
[----:B------:R-:W-:-:S05]  /*6ce0*/  SEL R0, RZ, 0x1, !P0 ;  /* 0x00000001ff007807 */ /* 0x000fca0004000000 */
[----:B------:R-:W-:-:S05]  /*6cf0*/  IMAD.MOV R0, RZ, RZ, -R0 ;  /* 0x000000ffff007224 */ /* 0x000fca00078e0a00 */
[----:B------:R-:W-:-:S13]  /*6d00*/  ISETP.GE.AND P0, PT, R0, RZ, PT ;  /* 0x000000ff0000720c */ /* 0x000fda0003f06270 */
[----:B------:R-:W-:-:S04]  /*6d10*/  @!P0 VIADD R7, R7, 0x1 ;  /* 0x0000000107078836 */ /* 0x000fc80000000000 */
[----:B------:R-:W-:-:S05]  /*6d20*/  @!P1 IMAD.SHL.U32 R7, R7, 0x2, RZ ;  /* 0x0000000207079824 */ /* 0x000fca00078e00ff */
[----:B------:R-:W-:Y:S01]  /*6d30*/  LOP3.LUT R6, R7, 0x80000000, R2, 0xf8, !PT ;  /* 0x8000000007067812 */ /* 0x000fe200078ef802 */
[----:B------:R-:W-:Y:S06]  /*6d40*/  BRA `(.L_x_101) ;  /* 0x0000000000047947 */ /* 0x000fec0003800000 */
.L_x_102:
[----:B------:R1:W2:Y:S02]  /*6d50*/  MUFU.RCP R6, R2 ;  /* 0x0000000200067308 */ /* 0x0002a40000001000 */
.L_x_101:
[----:B------:R-:W-:Y:S05]  /*6d60*/  BSYNC B2 ;  /* 0x0000000000027941 */ /* 0x000fea0003800000 */
.L_x_99:
[----:B--2---:R-:W-:Y:S02]  /*6d70*/  IMAD.MOV.U32 R0, RZ, RZ, R6 ;  /* 0x000000ffff007224 */ /* 0x004fe400078e0006 */
[----:B------:R-:W-:Y:S02]  /*6d80*/  IMAD.MOV.U32 R6, RZ, RZ, R12 ;  /* 0x000000ffff067224 */ /* 0x000fe400078e000c */
[----:B------:R-:W-:-:S04]  /*6d90*/  IMAD.MOV.U32 R7, RZ, RZ, 0x0 ;  /* 0x00000000ff077424 */ /* 0x000fc800078e00ff */
[----:B-1----:R-:W-:Y:S05]  /*6da0*/  RET.REL.NODEC R6 `(_ZN7cutlass13device_kernelINS_4fmha6kernel28FmhaKernelTmaWarpSpecializedINS1_10collective30FmhaMainloopTmaWarpSpecializedINS_12float_e4m3_tEffN4cute5tupleIJNS7_1CILi128EEENS9_ILi64EEENS9_ILi32EEEEEENS8_IJiNS9_ILi1EEENS8_IJiiEEEEEESG_NS8_IJSE_iSF_EEENS4_13DefaultFusionEJEEENS4_15FmhaFwdEpilogueIS6_fNS8_IJSB_SC_SB_EEEEENS2_23IndividualTileSchedulerEJEEEEEvNT_6ParamsE) ;  /* 0xffffff9006947950 */ /* 0x002fea0003c3ffff */
.L_x_103:
[----:B------:R-:W-:-:S00]  /*6db0*/  BRA `(.L_x_103) ;  /* 0xfffffffc00fc7947 */ /* 0x000fc0000383ffff */
[----:B------:R-:W-:-:S00]  /*6dc0*/  NOP ;  /* 0x0000000000007918 */ /* 0x000fc00000000000 */
        /* <DEDUP_REMOVED lines=11> */
.L_x_104:


//--------------------- .nv.global.init           --------------------------
	.section	.nv.global.init,"aw",@progbits
.nv.global.init:
	.type		$str$24,@object
	.size		$str$24,($str$25 - $str$24)
$str$24:
        /*0000*/ 	.byte	0x28, 0x61, 0x64, 0x64, 0x72, 0x65, 0x73, 0x73, 0x20, 0x26, 0x20, 0x6d, 0x61, 0x73, 0x6b, 0x29
        /*0010*/ 	.byte	0x20, 0x3d, 0x3d, 0x20, 0x30, 0x00
	.type		$str$25,@object
	.size		$str$25,(__unnamed_1 - $str$25)
$str$25:
        /*0016*/ 	.byte	0x2f, 0x74, 0x6d, 0x70, 0x2f, 0x63, 0x75, 0x74, 0x6c, 0x61, 0x73, 0x73, 0x5f, 0x73, 0x77, 0x65
        /*0026*/ 	.byte	0x65, 0x70, 0x5f, 0x73, 0x72, 0x63, 0x2f, 0x69, 0x6e, 0x63, 0x6c, 0x75, 0x64, 0x65, 0x2f, 0x63
        /*0036*/ 	.byte	0x75, 0x74, 0x65, 0x2f, 0x70, 0x6f, 0x69, 0x6e, 0x74, 0x65, 0x72, 0x5f, 0x66, 0x6c, 0x61, 0x67
        /*0046*/ 	.byte	0x67, 0x65, 0x64, 0x2e, 0x68, 0x70, 0x70, 0x00
	.type		__unnamed_1,@object
	.size		__unnamed_1,(.L_0 - __unnamed_1)
__unnamed_1:
        /*004e*/ 	.byte	0x61, 0x75, 0x74, 0x6f, 0x20, 0x63, 0x75, 0x74, 0x65, 0x3a, 0x3a, 0x61, 0x73, 0x5f, 0x70, 0x6f
        /* <DEDUP_REMOVED lines=27> */
        /*020e*/ 	.byte	0x43, 0x3c, 0x30, 0x3e, 0x3e, 0x3e, 0x3e, 0x3e, 0x5d, 0x00
.L_0:


//--------------------- .nv.shared._ZN7cutlass13device_kernelINS_4fmha6kernel28FmhaKernelTmaWarpSpecializedINS1_10collective30FmhaMainloopTmaWarpSpecializedINS_12float_e4m3_tEffN4cute5tupleIJNS7_1CILi128EEENS9_ILi64EEENS9_ILi32EEEEEENS8_IJiNS9_ILi1EEENS8_IJiiEEEEEESG_NS8_IJSE_iSF_EEENS4_13DefaultFusionEJEEENS4_15FmhaFwdEpilogueIS6_fNS8_IJSB_SC_SB_EEEEENS2_23IndividualTileSchedulerEJEEEEEvNT_6ParamsE --------------------------
	.section	.nv.shared._ZN7cutlass13device_kernelINS_4fmha6kernel28FmhaKernelTmaWarpSpecializedINS1_10collective30FmhaMainloopTmaWarpSpecializedINS_12float_e4m3_tEffN4cute5tupleIJNS7_1CILi128EEENS9_ILi64EEENS9_ILi32EEEEEENS8_IJiNS9_ILi1EEENS8_IJiiEEEEEESG_NS8_IJSE_iSF_EEENS4_13DefaultFusionEJEEENS4_15FmhaFwdEpilogueIS6_fNS8_IJSB_SC_SB_EEEEENS2_23IndividualTileSchedulerEJEEEEEvNT_6ParamsE,"aw",@nobits
	.sectionflags	@""
	.align	16
	.zero		1024


//--------------------- .nv.shared.reserved.0     --------------------------
	.section	.nv.shared.reserved.0,"aw",@nobits
	.weak		__nv_reservedSMEM_offset_0_alias
	.size		__nv_reservedSMEM_offset_0_alias, 0, 0
	.other		__nv_reservedSMEM_offset_0_alias,@"STO_CUDA_RESERVED_SHARED STV_DEFAULT"
__nv_reservedSMEM_offset_0_alias:
	.zero		0


//--------------------- .nv.global                --------------------------
	.section	.nv.global,"aw",@nobits
.nv.global:
	.type		_ZN39_INTERNAL_65a198a4_4_k_cu_ee7eb426_26854cute1_E,@object
	.size		_ZN39_INTERNAL_65a198a4_4_k_cu_ee7eb426_26854cute1_E,(_ZN39_INTERNAL_65a198a4_4_k_cu_ee7eb426_26854cuda3std3__45__cpo6cbeginE - _ZN39_INTERNAL_65a198a4_4_k_cu_ee7eb426_26854cute1_E)
_ZN39_INTERNAL_65a198a4_4_k_cu_ee7eb426_26854cute1_E:
	.zero		1
	.type		_ZN39_INTERNAL_65a198a4_4_k_cu_ee7eb426_26854cuda3std3__45__cpo6cbeginE,@object
	.size		_ZN39_INTERNAL_65a198a4_4_k_cu_ee7eb426_26854cuda3std3__45__cpo6cbeginE,(_ZN39_INTERNAL_65a198a4_4_k_cu_ee7eb426_26854cuda3std3__48in_placeE - _ZN39_INTERNAL_65a198a4_4_k_cu_ee7eb426_26854cuda3std3__45__cpo6cbeginE)
_ZN39_INTERNAL_65a198a4_4_k_cu_ee7eb426_26854cuda3std3__45__cpo6cbeginE:
	.zero		1
	.type		_ZN39_INTERNAL_65a198a4_4_k_cu_ee7eb426_26854cuda3std3__48in_placeE,@object
	.size		_ZN39_INTERNAL_65a198a4_4_k_cu_ee7eb426_26854cuda3std3__48in_placeE,(_ZN39_INTERNAL_65a198a4_4_k_cu_ee7eb426_26854cuda3std6ranges3__45__cpo9iter_moveE - _ZN39_INTERNAL_65a198a4_4_k_cu_ee7eb426_26854cuda3std3__48in_placeE)
_ZN39_INTERNAL_65a198a4_4_k_cu_ee7eb426_26854cuda3std3__48in_placeE:
	.zero		1
	.type		_ZN39_INTERNAL_65a198a4_4_k_cu_ee7eb426_26854cuda3std6ranges3__45__cpo9iter_moveE,@object
	.size		_ZN39_INTERNAL_65a198a4_4_k_cu_ee7eb426_26854cuda3std6ranges3__45__cpo9iter_moveE,(_ZN39_INTERNAL_65a198a4_4_k_cu_ee7eb426_26854cuda3std3__45__cpo5beginE - _ZN39_INTERNAL_65a198a4_4_k_cu_ee7eb426_26854cuda3std6ranges3__45__cpo9iter_moveE)
_ZN39_INTERNAL_65a198a4_4_k_cu_ee7eb426_26854cuda3std6ranges3__45__cpo9iter_moveE:
	.zero		1
	.type		_ZN39_INTERNAL_65a198a4_4_k_cu_ee7eb426_26854cuda3std3__45__cpo5beginE,@object
	.size		_ZN39_INTERNAL_65a198a4_4_k_cu_ee7eb426_26854cuda3std3__45__cpo5beginE,(_ZN39_INTERNAL_65a198a4_4_k_cu_ee7eb426_26854cuda3std3__441_GLOBAL__N__65a198a4_4_k_cu_ee7eb426_26856ignoreE - _ZN39_INTERNAL_65a198a4_4_k_cu_ee7eb426_26854cuda3std3__45__cpo5beginE)
_ZN39_INTERNAL_65a198a4_4_k_cu_ee7eb426_26854cuda3std3__45__cpo5beginE:
	.zero		1
	.type		_ZN39_INTERNAL_65a198a4_4_k_cu_ee7eb426_26854cuda3std3__441_GLOBAL__N__65a198a4_4_k_cu_ee7eb426_26856ignoreE,@object
	.size		_ZN39_INTERNAL_65a198a4_4_k_cu_ee7eb426_26854cuda3std3__441_GLOBAL__N__65a198a4_4_k_cu_ee7eb426_26856ignoreE,(_ZN39_INTERNAL_65a198a4_4_k_cu_ee7eb426_26854cute7productE - _ZN39_INTERNAL_65a198a4_4_k_cu_ee7eb426_26854cuda3std3__441_GLOBAL__N__65a198a4_4_k_cu_ee7eb426_26856ignoreE)
_ZN39_INTERNAL_65a198a4_4_k_cu_ee7eb426_26854cuda3std3__441_GLOBAL__N__65a198a4_4_k_cu_ee7eb426_26856ignoreE:
	.zero		1
	.type		_ZN39_INTERNAL_65a198a4_4_k_cu_ee7eb426_26854cute7productE,@object
	.size		_ZN39_INTERNAL_65a198a4_4_k_cu_ee7eb426_26854cute7productE,(_ZN39_INTERNAL_65a198a4_4_k_cu_ee7eb426_26854cuda3std3__45__cpo3endE - _ZN39_INTERNAL_65a198a4_4_k_cu_ee7eb426_26854cute7productE)
_ZN39_INTERNAL_65a198a4_4_k_cu_ee7eb426_26854cute7productE:
	.zero		1
	.type		_ZN39_INTERNAL_65a198a4_4_k_cu_ee7eb426_26854cuda3std3__45__cpo3endE,@object
	.size		_ZN39_INTERNAL_65a198a4_4_k_cu_ee7eb426_26854cuda3std3__45__cpo3endE,(_ZN39_INTERNAL_65a198a4_4_k_cu_ee7eb426_26854cuda3std3__419piecewise_constructE - _ZN39_INTERNAL_65a198a4_4_k_cu_ee7eb426_26854cuda3std3__45__cpo3endE)
_ZN39_INTERNAL_65a198a4_4_k_cu_ee7eb426_26854cuda3std3__45__cpo3endE:
	.zero		1
	.type		_ZN39_INTERNAL_65a198a4_4_k_cu_ee7eb426_26854cuda3std3__419piecewise_constructE,@object
	.size		_ZN39_INTERNAL_65a198a4_4_k_cu_ee7eb426_26854cuda3std3__419piecewise_constructE,(_ZN39_INTERNAL_65a198a4_4_k_cu_ee7eb426_26854cuda3std3__45__cpo4cendE - _ZN39_INTERNAL_65a198a4_4_k_cu_ee7eb426_26854cuda3std3__419piecewise_constructE)
_ZN39_INTERNAL_65a198a4_4_k_cu_ee7eb426_26854cuda3std3__419piecewise_constructE:
	.zero		1
	.type		_ZN39_INTERNAL_65a198a4_4_k_cu_ee7eb426_26854cuda3std3__45__cpo4cendE,@object
	.size		_ZN39_INTERNAL_65a198a4_4_k_cu_ee7eb426_26854cuda3std3__45__cpo4cendE,(_ZN39_INTERNAL_65a198a4_4_k_cu_ee7eb426_26854cuda3std6ranges3__45__cpo4swapE - _ZN39_INTERNAL_65a198a4_4_k_cu_ee7eb426_26854cuda3std3__45__cpo4cendE)
_ZN39_INTERNAL_65a198a4_4_k_cu_ee7eb426_26854cuda3std3__45__cpo4cendE:
	.zero		1
	.type		_ZN39_INTERNAL_65a198a4_4_k_cu_ee7eb426_26854cuda3std6ranges3__45__cpo4swapE,@object
	.size		_ZN39_INTERNAL_65a198a4_4_k_cu_ee7eb426_26854cuda3std6ranges3__45__cpo4swapE,(.L_8 - _ZN39_INTERNAL_65a198a4_4_k_cu_ee7eb426_26854cuda3std6ranges3__45__cpo4swapE)
_ZN39_INTERNAL_65a198a4_4_k_cu_ee7eb426_26854cuda3std6ranges3__45__cpo4swapE:
	.zero		1
.L_8:


//--------------------- .nv.constant0._ZN7cutlass13device_kernelINS_4fmha6kernel28FmhaKernelTmaWarpSpecializedINS1_10collective30FmhaMainloopTmaWarpSpecializedINS_12float_e4m3_tEffN4cute5tupleIJNS7_1CILi128EEENS9_ILi64EEENS9_ILi32EEEEEENS8_IJiNS9_ILi1EEENS8_IJiiEEEEEESG_NS8_IJSE_iSF_EEENS4_13DefaultFusionEJEEENS4_15FmhaFwdEpilogueIS6_fNS8_IJSB_SC_SB_EEEEENS2_23IndividualTileSchedulerEJEEEEEvNT_6ParamsE --------------------------
	.section	.nv.constant0._ZN7cutlass13device_kernelINS_4fmha6kernel28FmhaKernelTmaWarpSpecializedINS1_10collective30FmhaMainloopTmaWarpSpecializedINS_12float_e4m3_tEffN4cute5tupleIJNS7_1CILi128EEENS9_ILi64EEENS9_ILi32EEEEEENS8_IJiNS9_ILi1EEENS8_IJiiEEEEEESG_NS8_IJSE_iSF_EEENS4_13DefaultFusionEJEEENS4_15FmhaFwdEpilogueIS6_fNS8_IJSB_SC_SB_EEEEENS2_23IndividualTileSchedulerEJEEEEEvNT_6ParamsE,"a",@progbits
	.sectionflags	@""
	.align	4
.nv.constant0._ZN7cutlass13device_kernelINS_4fmha6kernel28FmhaKernelTmaWarpSpecializedINS1_10collective30FmhaMainloopTmaWarpSpecializedINS_12float_e4m3_tEffN4cute5tupleIJNS7_1CILi128EEENS9_ILi64EEENS9_ILi32EEEEEENS8_IJiNS9_ILi1EEENS8_IJiiEEEEEESG_NS8_IJSE_iSF_EEENS4_13DefaultFusionEJEEENS4_15FmhaFwdEpilogueIS6_fNS8_IJSB_SC_SB_EEEEENS2_23IndividualTileSchedulerEJEEEEEvNT_6ParamsE:
	.zero		2688


//--------------------- SYMBOLS --------------------------

	.type		.nv.reservedSmem.offset0,@object
	.size		.nv.reservedSmem.offset0,0x4
	.type		__assertfail,@function
